//
// Generated by NVIDIA NVVM Compiler
//
// Compiler Build ID: CL-36424714
// Cuda compilation tools, release 13.0, V13.0.88
// Based on NVVM 20.0.0
//

.version 9.0
.target sm_100
.address_size 64

	// .globl	_Z9AddKernelPfS_S_i

.visible .entry _Z9AddKernelPfS_S_i(
	.param .u64 .ptr .align 1 _Z9AddKernelPfS_S_i_param_0,
	.param .u64 .ptr .align 1 _Z9AddKernelPfS_S_i_param_1,
	.param .u64 .ptr .align 1 _Z9AddKernelPfS_S_i_param_2,
	.param .u32 _Z9AddKernelPfS_S_i_param_3
)
{
	.reg .pred 	%p<2>;
	.reg .b32 	%r<6>;
	.reg .b32 	%f<4>;
	.reg .b64 	%rd<11>;

	ld.param.u64 	%rd1, [_Z9AddKernelPfS_S_i_param_0];
	ld.param.u64 	%rd2, [_Z9AddKernelPfS_S_i_param_1];
	ld.param.u64 	%rd3, [_Z9AddKernelPfS_S_i_param_2];
	ld.param.u32 	%r2, [_Z9AddKernelPfS_S_i_param_3];
	mov.u32 	%r3, %ctaid.x;
	mov.u32 	%r4, %ntid.x;
	mov.u32 	%r5, %tid.x;
	mad.lo.s32 	%r1, %r3, %r4, %r5;
	setp.ge.s32 	%p1, %r1, %r2;
	@%p1 bra 	$L__BB0_2;
	cvta.to.global.u64 	%rd4, %rd1;
	cvta.to.global.u64 	%rd5, %rd2;
	cvta.to.global.u64 	%rd6, %rd3;
	mul.wide.s32 	%rd7, %r1, 4;
	add.s64 	%rd8, %rd4, %rd7;
	ld.global.f32 	%f1, [%rd8];
	add.s64 	%rd9, %rd5, %rd7;
	ld.global.f32 	%f2, [%rd9];
	add.f32 	%f3, %f1, %f2;
	add.s64 	%rd10, %rd6, %rd7;
	st.global.f32 	[%rd10], %f3;
$L__BB0_2:
	ret;

}
	// .globl	_Z14SubtractKernelPfS_S_i
.visible .entry _Z14SubtractKernelPfS_S_i(
	.param .u64 .ptr .align 1 _Z14SubtractKernelPfS_S_i_param_0,
	.param .u64 .ptr .align 1 _Z14SubtractKernelPfS_S_i_param_1,
	.param .u64 .ptr .align 1 _Z14SubtractKernelPfS_S_i_param_2,
	.param .u32 _Z14SubtractKernelPfS_S_i_param_3
)
{
	.reg .pred 	%p<2>;
	.reg .b32 	%r<6>;
	.reg .b32 	%f<4>;
	.reg .b64 	%rd<11>;

	ld.param.u64 	%rd1, [_Z14SubtractKernelPfS_S_i_param_0];
	ld.param.u64 	%rd2, [_Z14SubtractKernelPfS_S_i_param_1];
	ld.param.u64 	%rd3, [_Z14SubtractKernelPfS_S_i_param_2];
	ld.param.u32 	%r2, [_Z14SubtractKernelPfS_S_i_param_3];
	mov.u32 	%r3, %ctaid.x;
	mov.u32 	%r4, %ntid.x;
	mov.u32 	%r5, %tid.x;
	mad.lo.s32 	%r1, %r3, %r4, %r5;
	setp.ge.s32 	%p1, %r1, %r2;
	@%p1 bra 	$L__BB1_2;
	cvta.to.global.u64 	%rd4, %rd1;
	cvta.to.global.u64 	%rd5, %rd2;
	cvta.to.global.u64 	%rd6, %rd3;
	mul.wide.s32 	%rd7, %r1, 4;
	add.s64 	%rd8, %rd4, %rd7;
	ld.global.f32 	%f1, [%rd8];
	add.s64 	%rd9, %rd5, %rd7;
	ld.global.f32 	%f2, [%rd9];
	sub.f32 	%f3, %f1, %f2;
	add.s64 	%rd10, %rd6, %rd7;
	st.global.f32 	[%rd10], %f3;
$L__BB1_2:
	ret;

}
	// .globl	_Z14MultiplyKernelPfS_S_i
.visible .entry _Z14MultiplyKernelPfS_S_i(
	.param .u64 .ptr .align 1 _Z14MultiplyKernelPfS_S_i_param_0,
	.param .u64 .ptr .align 1 _Z14MultiplyKernelPfS_S_i_param_1,
	.param .u64 .ptr .align 1 _Z14MultiplyKernelPfS_S_i_param_2,
	.param .u32 _Z14MultiplyKernelPfS_S_i_param_3
)
{
	.reg .pred 	%p<2>;
	.reg .b32 	%r<6>;
	.reg .b32 	%f<4>;
	.reg .b64 	%rd<11>;

	ld.param.u64 	%rd1, [_Z14MultiplyKernelPfS_S_i_param_0];
	ld.param.u64 	%rd2, [_Z14MultiplyKernelPfS_S_i_param_1];
	ld.param.u64 	%rd3, [_Z14MultiplyKernelPfS_S_i_param_2];
	ld.param.u32 	%r2, [_Z14MultiplyKernelPfS_S_i_param_3];
	mov.u32 	%r3, %ctaid.x;
	mov.u32 	%r4, %ntid.x;
	mov.u32 	%r5, %tid.x;
	mad.lo.s32 	%r1, %r3, %r4, %r5;
	setp.ge.s32 	%p1, %r1, %r2;
	@%p1 bra 	$L__BB2_2;
	cvta.to.global.u64 	%rd4, %rd1;
	cvta.to.global.u64 	%rd5, %rd2;
	cvta.to.global.u64 	%rd6, %rd3;
	mul.wide.s32 	%rd7, %r1, 4;
	add.s64 	%rd8, %rd4, %rd7;
	ld.global.f32 	%f1, [%rd8];
	add.s64 	%rd9, %rd5, %rd7;
	ld.global.f32 	%f2, [%rd9];
	mul.f32 	%f3, %f1, %f2;
	add.s64 	%rd10, %rd6, %rd7;
	st.global.f32 	[%rd10], %f3;
$L__BB2_2:
	ret;

}
	// .globl	_Z12DivideKernelPfS_S_i
.visible .entry _Z12DivideKernelPfS_S_i(
	.param .u64 .ptr .align 1 _Z12DivideKernelPfS_S_i_param_0,
	.param .u64 .ptr .align 1 _Z12DivideKernelPfS_S_i_param_1,
	.param .u64 .ptr .align 1 _Z12DivideKernelPfS_S_i_param_2,
	.param .u32 _Z12DivideKernelPfS_S_i_param_3
)
{
	.reg .pred 	%p<2>;
	.reg .b32 	%r<6>;
	.reg .b32 	%f<4>;
	.reg .b64 	%rd<11>;

	ld.param.u64 	%rd1, [_Z12DivideKernelPfS_S_i_param_0];
	ld.param.u64 	%rd2, [_Z12DivideKernelPfS_S_i_param_1];
	ld.param.u64 	%rd3, [_Z12DivideKernelPfS_S_i_param_2];
	ld.param.u32 	%r2, [_Z12DivideKernelPfS_S_i_param_3];
	mov.u32 	%r3, %ctaid.x;
	mov.u32 	%r4, %ntid.x;
	mov.u32 	%r5, %tid.x;
	mad.lo.s32 	%r1, %r3, %r4, %r5;
	setp.ge.s32 	%p1, %r1, %r2;
	@%p1 bra 	$L__BB3_2;
	cvta.to.global.u64 	%rd4, %rd1;
	cvta.to.global.u64 	%rd5, %rd2;
	cvta.to.global.u64 	%rd6, %rd3;
	mul.wide.s32 	%rd7, %r1, 4;
	add.s64 	%rd8, %rd4, %rd7;
	ld.global.f32 	%f1, [%rd8];
	add.s64 	%rd9, %rd5, %rd7;
	ld.global.f32 	%f2, [%rd9];
	div.rn.f32 	%f3, %f1, %f2;
	add.s64 	%rd10, %rd6, %rd7;
	st.global.f32 	[%rd10], %f3;
$L__BB3_2:
	ret;

}
	// .globl	_Z15AddScalarKernelPfS_fi
.visible .entry _Z15AddScalarKernelPfS_fi(
	.param .u64 .ptr .align 1 _Z15AddScalarKernelPfS_fi_param_0,
	.param .u64 .ptr .align 1 _Z15AddScalarKernelPfS_fi_param_1,
	.param .f32 _Z15AddScalarKernelPfS_fi_param_2,
	.param .u32 _Z15AddScalarKernelPfS_fi_param_3
)
{
	.reg .pred 	%p<2>;
	.reg .b32 	%r<6>;
	.reg .b32 	%f<4>;
	.reg .b64 	%rd<8>;

	ld.param.u64 	%rd1, [_Z15AddScalarKernelPfS_fi_param_0];
	ld.param.u64 	%rd2, [_Z15AddScalarKernelPfS_fi_param_1];
	ld.param.f32 	%f1, [_Z15AddScalarKernelPfS_fi_param_2];
	ld.param.u32 	%r2, [_Z15AddScalarKernelPfS_fi_param_3];
	mov.u32 	%r3, %ctaid.x;
	mov.u32 	%r4, %ntid.x;
	mov.u32 	%r5, %tid.x;
	mad.lo.s32 	%r1, %r3, %r4, %r5;
	setp.ge.s32 	%p1, %r1, %r2;
	@%p1 bra 	$L__BB4_2;
	cvta.to.global.u64 	%rd3, %rd1;
	cvta.to.global.u64 	%rd4, %rd2;
	mul.wide.s32 	%rd5, %r1, 4;
	add.s64 	%rd6, %rd3, %rd5;
	ld.global.f32 	%f2, [%rd6];
	add.f32 	%f3, %f1, %f2;
	add.s64 	%rd7, %rd4, %rd5;
	st.global.f32 	[%rd7], %f3;
$L__BB4_2:
	ret;

}
	// .globl	_Z20SubtractScalarKernelPfS_fi
.visible .entry _Z20SubtractScalarKernelPfS_fi(
	.param .u64 .ptr .align 1 _Z20SubtractScalarKernelPfS_fi_param_0,
	.param .u64 .ptr .align 1 _Z20SubtractScalarKernelPfS_fi_param_1,
	.param .f32 _Z20SubtractScalarKernelPfS_fi_param_2,
	.param .u32 _Z20SubtractScalarKernelPfS_fi_param_3
)
{
	.reg .pred 	%p<2>;
	.reg .b32 	%r<6>;
	.reg .b32 	%f<4>;
	.reg .b64 	%rd<8>;

	ld.param.u64 	%rd1, [_Z20SubtractScalarKernelPfS_fi_param_0];
	ld.param.u64 	%rd2, [_Z20SubtractScalarKernelPfS_fi_param_1];
	ld.param.f32 	%f1, [_Z20SubtractScalarKernelPfS_fi_param_2];
	ld.param.u32 	%r2, [_Z20SubtractScalarKernelPfS_fi_param_3];
	mov.u32 	%r3, %ctaid.x;
	mov.u32 	%r4, %ntid.x;
	mov.u32 	%r5, %tid.x;
	mad.lo.s32 	%r1, %r3, %r4, %r5;
	setp.ge.s32 	%p1, %r1, %r2;
	@%p1 bra 	$L__BB5_2;
	cvta.to.global.u64 	%rd3, %rd1;
	cvta.to.global.u64 	%rd4, %rd2;
	mul.wide.s32 	%rd5, %r1, 4;
	add.s64 	%rd6, %rd3, %rd5;
	ld.global.f32 	%f2, [%rd6];
	sub.f32 	%f3, %f2, %f1;
	add.s64 	%rd7, %rd4, %rd5;
	st.global.f32 	[%rd7], %f3;
$L__BB5_2:
	ret;

}
	// .globl	_Z20MultiplyScalarKernelPfS_fi
.visible .entry _Z20MultiplyScalarKernelPfS_fi(
	.param .u64 .ptr .align 1 _Z20MultiplyScalarKernelPfS_fi_param_0,
	.param .u64 .ptr .align 1 _Z20MultiplyScalarKernelPfS_fi_param_1,
	.param .f32 _Z20MultiplyScalarKernelPfS_fi_param_2,
	.param .u32 _Z20MultiplyScalarKernelPfS_fi_param_3
)
{
	.reg .pred 	%p<2>;
	.reg .b32 	%r<6>;
	.reg .b32 	%f<4>;
	.reg .b64 	%rd<8>;

	ld.param.u64 	%rd1, [_Z20MultiplyScalarKernelPfS_fi_param_0];
	ld.param.u64 	%rd2, [_Z20MultiplyScalarKernelPfS_fi_param_1];
	ld.param.f32 	%f1, [_Z20MultiplyScalarKernelPfS_fi_param_2];
	ld.param.u32 	%r2, [_Z20MultiplyScalarKernelPfS_fi_param_3];
	mov.u32 	%r3, %ctaid.x;
	mov.u32 	%r4, %ntid.x;
	mov.u32 	%r5, %tid.x;
	mad.lo.s32 	%r1, %r3, %r4, %r5;
	setp.ge.s32 	%p1, %r1, %r2;
	@%p1 bra 	$L__BB6_2;
	cvta.to.global.u64 	%rd3, %rd1;
	cvta.to.global.u64 	%rd4, %rd2;
	mul.wide.s32 	%rd5, %r1, 4;
	add.s64 	%rd6, %rd3, %rd5;
	ld.global.f32 	%f2, [%rd6];
	mul.f32 	%f3, %f1, %f2;
	add.s64 	%rd7, %rd4, %rd5;
	st.global.f32 	[%rd7], %f3;
$L__BB6_2:
	ret;

}
	// .globl	_Z18DivideScalarKernelPfS_fi
.visible .entry _Z18DivideScalarKernelPfS_fi(
	.param .u64 .ptr .align 1 _Z18DivideScalarKernelPfS_fi_param_0,
	.param .u64 .ptr .align 1 _Z18DivideScalarKernelPfS_fi_param_1,
	.param .f32 _Z18DivideScalarKernelPfS_fi_param_2,
	.param .u32 _Z18DivideScalarKernelPfS_fi_param_3
)
{
	.reg .pred 	%p<2>;
	.reg .b32 	%r<6>;
	.reg .b32 	%f<4>;
	.reg .b64 	%rd<8>;

	ld.param.u64 	%rd1, [_Z18DivideScalarKernelPfS_fi_param_0];
	ld.param.u64 	%rd2, [_Z18DivideScalarKernelPfS_fi_param_1];
	ld.param.f32 	%f1, [_Z18DivideScalarKernelPfS_fi_param_2];
	ld.param.u32 	%r2, [_Z18DivideScalarKernelPfS_fi_param_3];
	mov.u32 	%r3, %ctaid.x;
	mov.u32 	%r4, %ntid.x;
	mov.u32 	%r5, %tid.x;
	mad.lo.s32 	%r1, %r3, %r4, %r5;
	setp.ge.s32 	%p1, %r1, %r2;
	@%p1 bra 	$L__BB7_2;
	cvta.to.global.u64 	%rd3, %rd1;
	cvta.to.global.u64 	%rd4, %rd2;
	mul.wide.s32 	%rd5, %r1, 4;
	add.s64 	%rd6, %rd3, %rd5;
	ld.global.f32 	%f2, [%rd6];
	div.rn.f32 	%f3, %f2, %f1;
	add.s64 	%rd7, %rd4, %rd5;
	st.global.f32 	[%rd7], %f3;
$L__BB7_2:
	ret;

}
	// .globl	_Z12MatMulKernelPfS_S_iii
.visible .entry _Z12MatMulKernelPfS_S_iii(
	.param .u64 .ptr .align 1 _Z12MatMulKernelPfS_S_iii_param_0,
	.param .u64 .ptr .align 1 _Z12MatMulKernelPfS_S_iii_param_1,
	.param .u64 .ptr .align 1 _Z12MatMulKernelPfS_S_iii_param_2,
	.param .u32 _Z12MatMulKernelPfS_S_iii_param_3,
	.param .u32 _Z12MatMulKernelPfS_S_iii_param_4,
	.param .u32 _Z12MatMulKernelPfS_S_iii_param_5
)
{
	.reg .pred 	%p<13>;
	.reg .b32 	%r<41>;
	.reg .b32 	%f<68>;
	.reg .b64 	%rd<53>;

	ld.param.u64 	%rd7, [_Z12MatMulKernelPfS_S_iii_param_0];
	ld.param.u64 	%rd8, [_Z12MatMulKernelPfS_S_iii_param_1];
	ld.param.u64 	%rd6, [_Z12MatMulKernelPfS_S_iii_param_2];
	ld.param.u32 	%r20, [_Z12MatMulKernelPfS_S_iii_param_3];
	ld.param.u32 	%r18, [_Z12MatMulKernelPfS_S_iii_param_4];
	ld.param.u32 	%r19, [_Z12MatMulKernelPfS_S_iii_param_5];
	cvta.to.global.u64 	%rd1, %rd8;
	cvta.to.global.u64 	%rd2, %rd7;
	mov.u32 	%r21, %ctaid.y;
	mov.u32 	%r22, %ntid.y;
	mov.u32 	%r23, %tid.y;
	mad.lo.s32 	%r1, %r21, %r22, %r23;
	mov.u32 	%r24, %ctaid.x;
	mov.u32 	%r25, %ntid.x;
	mov.u32 	%r26, %tid.x;
	mad.lo.s32 	%r2, %r24, %r25, %r26;
	setp.ge.s32 	%p1, %r1, %r20;
	setp.ge.s32 	%p2, %r2, %r18;
	or.pred  	%p3, %p1, %p2;
	@%p3 bra 	$L__BB8_14;
	setp.lt.s32 	%p4, %r19, 1;
	mov.f32 	%f67, 0f00000000;
	@%p4 bra 	$L__BB8_13;
	mul.lo.s32 	%r3, %r19, %r1;
	and.b32  	%r4, %r19, 7;
	setp.lt.u32 	%p5, %r19, 8;
	mov.f32 	%f67, 0f00000000;
	mov.b32 	%r39, 0;
	@%p5 bra 	$L__BB8_5;
	and.b32  	%r39, %r19, 2147483640;
	neg.s32 	%r37, %r39;
	shl.b32 	%r7, %r18, 3;
	mul.wide.u32 	%rd9, %r3, 4;
	add.s64 	%rd10, %rd9, %rd2;
	add.s64 	%rd52, %rd10, 16;
	mov.f32 	%f67, 0f00000000;
	mul.wide.s32 	%rd13, %r18, 4;
	mov.u32 	%r36, %r2;
$L__BB8_4:
	.pragma "nounroll";
	ld.global.f32 	%f17, [%rd52+-16];
	mul.wide.s32 	%rd11, %r36, 4;
	add.s64 	%rd12, %rd1, %rd11;
	ld.global.f32 	%f18, [%rd12];
	fma.rn.f32 	%f19, %f17, %f18, %f67;
	ld.global.f32 	%f20, [%rd52+-12];
	add.s64 	%rd14, %rd12, %rd13;
	ld.global.f32 	%f21, [%rd14];
	fma.rn.f32 	%f22, %f20, %f21, %f19;
	ld.global.f32 	%f23, [%rd52+-8];
	add.s64 	%rd15, %rd14, %rd13;
	ld.global.f32 	%f24, [%rd15];
	fma.rn.f32 	%f25, %f23, %f24, %f22;
	ld.global.f32 	%f26, [%rd52+-4];
	add.s64 	%rd16, %rd15, %rd13;
	ld.global.f32 	%f27, [%rd16];
	fma.rn.f32 	%f28, %f26, %f27, %f25;
	ld.global.f32 	%f29, [%rd52];
	add.s64 	%rd17, %rd16, %rd13;
	ld.global.f32 	%f30, [%rd17];
	fma.rn.f32 	%f31, %f29, %f30, %f28;
	ld.global.f32 	%f32, [%rd52+4];
	add.s64 	%rd18, %rd17, %rd13;
	ld.global.f32 	%f33, [%rd18];
	fma.rn.f32 	%f34, %f32, %f33, %f31;
	ld.global.f32 	%f35, [%rd52+8];
	add.s64 	%rd19, %rd18, %rd13;
	ld.global.f32 	%f36, [%rd19];
	fma.rn.f32 	%f37, %f35, %f36, %f34;
	ld.global.f32 	%f38, [%rd52+12];
	add.s64 	%rd20, %rd19, %rd13;
	ld.global.f32 	%f39, [%rd20];
	fma.rn.f32 	%f67, %f38, %f39, %f37;
	add.s32 	%r37, %r37, 8;
	add.s32 	%r36, %r36, %r7;
	add.s64 	%rd52, %rd52, 32;
	setp.ne.s32 	%p6, %r37, 0;
	@%p6 bra 	$L__BB8_4;
$L__BB8_5:
	setp.eq.s32 	%p7, %r4, 0;
	@%p7 bra 	$L__BB8_13;
	and.b32  	%r13, %r19, 3;
	setp.lt.u32 	%p8, %r4, 4;
	@%p8 bra 	$L__BB8_8;
	add.s32 	%r28, %r39, %r3;
	mul.wide.u32 	%rd21, %r28, 4;
	add.s64 	%rd22, %rd2, %rd21;
	ld.global.f32 	%f41, [%rd22];
	mad.lo.s32 	%r29, %r39, %r18, %r2;
	mul.wide.s32 	%rd23, %r29, 4;
	add.s64 	%rd24, %rd1, %rd23;
	ld.global.f32 	%f42, [%rd24];
	fma.rn.f32 	%f43, %f41, %f42, %f67;
	cvt.u64.u32 	%rd25, %r3;
	cvt.u64.u32 	%rd26, %r39;
	add.s64 	%rd27, %rd26, %rd25;
	shl.b64 	%rd28, %rd27, 2;
	add.s64 	%rd29, %rd2, %rd28;
	ld.global.f32 	%f44, [%rd29+4];
	mul.wide.s32 	%rd30, %r18, 4;
	add.s64 	%rd31, %rd24, %rd30;
	ld.global.f32 	%f45, [%rd31];
	fma.rn.f32 	%f46, %f44, %f45, %f43;
	ld.global.f32 	%f47, [%rd29+8];
	add.s64 	%rd32, %rd31, %rd30;
	ld.global.f32 	%f48, [%rd32];
	fma.rn.f32 	%f49, %f47, %f48, %f46;
	ld.global.f32 	%f50, [%rd29+12];
	add.s64 	%rd33, %rd32, %rd30;
	ld.global.f32 	%f51, [%rd33];
	fma.rn.f32 	%f67, %f50, %f51, %f49;
	add.s32 	%r39, %r39, 4;
$L__BB8_8:
	setp.eq.s32 	%p9, %r13, 0;
	@%p9 bra 	$L__BB8_13;
	setp.eq.s32 	%p10, %r13, 1;
	@%p10 bra 	$L__BB8_11;
	add.s32 	%r30, %r39, %r3;
	mul.wide.u32 	%rd34, %r30, 4;
	add.s64 	%rd35, %rd2, %rd34;
	ld.global.f32 	%f53, [%rd35];
	mad.lo.s32 	%r31, %r39, %r18, %r2;
	mul.wide.s32 	%rd36, %r31, 4;
	add.s64 	%rd37, %rd1, %rd36;
	ld.global.f32 	%f54, [%rd37];
	fma.rn.f32 	%f55, %f53, %f54, %f67;
	cvt.u64.u32 	%rd38, %r3;
	cvt.u64.u32 	%rd39, %r39;
	add.s64 	%rd40, %rd39, %rd38;
	shl.b64 	%rd41, %rd40, 2;
	add.s64 	%rd42, %rd2, %rd41;
	ld.global.f32 	%f56, [%rd42+4];
	mul.wide.s32 	%rd43, %r18, 4;
	add.s64 	%rd44, %rd37, %rd43;
	ld.global.f32 	%f57, [%rd44];
	fma.rn.f32 	%f67, %f56, %f57, %f55;
	add.s32 	%r39, %r39, 2;
$L__BB8_11:
	and.b32  	%r32, %r19, 1;
	setp.eq.b32 	%p11, %r32, 1;
	not.pred 	%p12, %p11;
	@%p12 bra 	$L__BB8_13;
	add.s32 	%r33, %r39, %r3;
	mul.wide.u32 	%rd45, %r33, 4;
	add.s64 	%rd46, %rd2, %rd45;
	ld.global.f32 	%f58, [%rd46];
	mad.lo.s32 	%r34, %r39, %r18, %r2;
	mul.wide.s32 	%rd47, %r34, 4;
	add.s64 	%rd48, %rd1, %rd47;
	ld.global.f32 	%f59, [%rd48];
	fma.rn.f32 	%f67, %f58, %f59, %f67;
$L__BB8_13:
	mad.lo.s32 	%r35, %r18, %r1, %r2;
	cvta.to.global.u64 	%rd49, %rd6;
	mul.wide.s32 	%rd50, %r35, 4;
	add.s64 	%rd51, %rd49, %rd50;
	st.global.f32 	[%rd51], %f67;
$L__BB8_14:
	ret;

}


// ===== COMPILED SASS (sm_100) =====

	.target	sm_100

	.elftype	@"ET_EXEC"


//--------------------- .note.nv.tkinfo           --------------------------
	.section	.note.nv.tkinfo,"",@"SHT_NOTE"
	.sectionflags	@"SHF_NOTE_NV_TKINFO"
	.tkinfo
        /*0018*/ 	.word	0x00000002
        /*0030*/ 	.string	""
        /*0030*/ 	.string	"ptxas"
        /*0030*/ 	.string	"Cuda compilation tools, release 13.0, V13.0.88"
        /*0030*/ 	.string	"Build cuda_13.0.r13.0/compiler.36424714_0"
        /*0030*/ 	.string	"-arch sm_100 -m 64 "



//--------------------- .note.nv.cuinfo           --------------------------
	.section	.note.nv.cuinfo,"",@"SHT_NOTE"
	.sectionflags	@"SHF_NOTE_NV_CUINFO"
        /*0018*/ 	.short	0x0002
        /*001a*/ 	.short	0x0064
        /*001c*/ 	.short	0x0082
	.zero		2


//--------------------- .nv.info                  --------------------------
	.section	.nv.info,"",@"SHT_CUDA_INFO"
	.align	4


	//----- nvinfo : EIATTR_REGCOUNT
	.align		4
        /*0000*/ 	.byte	0x04, 0x2f
        /*0002*/ 	.short	(.L_1 - .L_0)
	.align		4
.L_0:
        /*0004*/ 	.word	index@(_Z9AddKernelPfS_S_i)
        /*0008*/ 	.word	0x0000000c


	//----- nvinfo : EIATTR_FRAME_SIZE
	.align		4
.L_1:
        /*000c*/ 	.byte	0x04, 0x11
        /*000e*/ 	.short	(.L_3 - .L_2)
	.align		4
.L_2:
        /*0010*/ 	.word	index@(_Z9AddKernelPfS_S_i)
        /*0014*/ 	.word	0x00000000


	//----- nvinfo : EIATTR_REGCOUNT
	.align		4
.L_3:
        /*0018*/ 	.byte	0x04, 0x2f
        /*001a*/ 	.short	(.L_5 - .L_4)
	.align		4
.L_4:
        /*001c*/ 	.word	index@(_Z14SubtractKernelPfS_S_i)
        /*0020*/ 	.word	0x0000000c


	//----- nvinfo : EIATTR_FRAME_SIZE
	.align		4
.L_5:
        /*0024*/ 	.byte	0x04, 0x11
        /*0026*/ 	.short	(.L_7 - .L_6)
	.align		4
.L_6:
        /*0028*/ 	.word	index@(_Z14SubtractKernelPfS_S_i)
        /*002c*/ 	.word	0x00000000


	//----- nvinfo : EIATTR_REGCOUNT
	.align		4
.L_7:
        /*0030*/ 	.byte	0x04, 0x2f
        /*0032*/ 	.short	(.L_9 - .L_8)
	.align		4
.L_8:
        /*0034*/ 	.word	index@(_Z14MultiplyKernelPfS_S_i)
        /*0038*/ 	.word	0x0000000c


	//----- nvinfo : EIATTR_FRAME_SIZE
	.align		4
.L_9:
        /*003c*/ 	.byte	0x04, 0x11
        /*003e*/ 	.short	(.L_11 - .L_10)
	.align		4
.L_10:
        /*0040*/ 	.word	index@(_Z14MultiplyKernelPfS_S_i)
        /*0044*/ 	.word	0x00000000


	//----- nvinfo : EIATTR_REGCOUNT
	.align		4
.L_11:
        /*0048*/ 	.byte	0x04, 0x2f
        /*004a*/ 	.short	(.L_13 - .L_12)
	.align		4
.L_12:
        /*004c*/ 	.word	index@(_Z12DivideKernelPfS_S_i)
        /*0050*/ 	.word	0x00000010


	//----- nvinfo : EIATTR_FRAME_SIZE
	.align		4
.L_13:
        /*0054*/ 	.byte	0x04, 0x11
        /*0056*/ 	.short	(.L_15 - .L_14)
	.align		4
.L_14:
        /*0058*/ 	.word	index@($__internal_1_$__cuda_sm3x_div_rn_noftz_f32_slowpath)
        /*005c*/ 	.word	0x00000000


	//----- nvinfo : EIATTR_FRAME_SIZE
	.align		4
.L_15:
        /*0060*/ 	.byte	0x04, 0x11
        /*0062*/ 	.short	(.L_17 - .L_16)
	.align		4
.L_16:
        /*0064*/ 	.word	index@(_Z12DivideKernelPfS_S_i)
        /*0068*/ 	.word	0x00000000


	//----- nvinfo : EIATTR_REGCOUNT
	.align		4
.L_17:
        /*006c*/ 	.byte	0x04, 0x2f
        /*006e*/ 	.short	(.L_19 - .L_18)
	.align		4
.L_18:
        /*0070*/ 	.word	index@(_Z15AddScalarKernelPfS_fi)
        /*0074*/ 	.word	0x0000000a


	//----- nvinfo : EIATTR_FRAME_SIZE
	.align		4
.L_19:
        /*0078*/ 	.byte	0x04, 0x11
        /*007a*/ 	.short	(.L_21 - .L_20)
	.align		4
.L_20:
        /*007c*/ 	.word	index@(_Z15AddScalarKernelPfS_fi)
        /*0080*/ 	.word	0x00000000


	//----- nvinfo : EIATTR_REGCOUNT
	.align		4
.L_21:
        /*0084*/ 	.byte	0x04, 0x2f
        /*0086*/ 	.short	(.L_23 - .L_22)
	.align		4
.L_22:
        /*0088*/ 	.word	index@(_Z20SubtractScalarKernelPfS_fi)
        /*008c*/ 	.word	0x0000000a


	//----- nvinfo : EIATTR_FRAME_SIZE
	.align		4
.L_23:
        /*0090*/ 	.byte	0x04, 0x11
        /*0092*/ 	.short	(.L_25 - .L_24)
	.align		4
.L_24:
        /*0094*/ 	.word	index@(_Z20SubtractScalarKernelPfS_fi)
        /*0098*/ 	.word	0x00000000


	//----- nvinfo : EIATTR_REGCOUNT
	.align		4
.L_25:
        /*009c*/ 	.byte	0x04, 0x2f
        /*009e*/ 	.short	(.L_27 - .L_26)
	.align		4
.L_26:
        /*00a0*/ 	.word	index@(_Z20MultiplyScalarKernelPfS_fi)
        /*00a4*/ 	.word	0x0000000a


	//----- nvinfo : EIATTR_FRAME_SIZE
	.align		4
.L_27:
        /*00a8*/ 	.byte	0x04, 0x11
        /*00aa*/ 	.short	(.L_29 - .L_28)
	.align		4
.L_28:
        /*00ac*/ 	.word	index@(_Z20MultiplyScalarKernelPfS_fi)
        /*00b0*/ 	.word	0x00000000


	//----- nvinfo : EIATTR_REGCOUNT
	.align		4
.L_29:
        /*00b4*/ 	.byte	0x04, 0x2f
        /*00b6*/ 	.short	(.L_31 - .L_30)
	.align		4
.L_30:
        /*00b8*/ 	.word	index@(_Z18DivideScalarKernelPfS_fi)
        /*00bc*/ 	.word	0x00000010


	//----- nvinfo : EIATTR_FRAME_SIZE
	.align		4
.L_31:
        /*00c0*/ 	.byte	0x04, 0x11
        /*00c2*/ 	.short	(.L_33 - .L_32)
	.align		4
.L_32:
        /*00c4*/ 	.word	index@($__internal_0_$__cuda_sm3x_div_rn_noftz_f32_slowpath)
        /*00c8*/ 	.word	0x00000000


	//----- nvinfo : EIATTR_FRAME_SIZE
	.align		4
.L_33:
        /*00cc*/ 	.byte	0x04, 0x11
        /*00ce*/ 	.short	(.L_35 - .L_34)
	.align		4
.L_34:
        /*00d0*/ 	.word	index@(_Z18DivideScalarKernelPfS_fi)
        /*00d4*/ 	.word	0x00000000


	//----- nvinfo : EIATTR_REGCOUNT
	.align		4
.L_35:
        /*00d8*/ 	.byte	0x04, 0x2f
        /*00da*/ 	.short	(.L_37 - .L_36)
	.align		4
.L_36:
        /*00dc*/ 	.word	index@(_Z12MatMulKernelPfS_S_iii)
        /*00e0*/ 	.word	0x00000020


	//----- nvinfo : EIATTR_FRAME_SIZE
	.align		4
.L_37:
        /*00e4*/ 	.byte	0x04, 0x11
        /*00e6*/ 	.short	(.L_39 - .L_38)
	.align		4
.L_38:
        /*00e8*/ 	.word	index@(_Z12MatMulKernelPfS_S_iii)
        /*00ec*/ 	.word	0x00000000


	//----- nvinfo : EIATTR_MIN_STACK_SIZE
	.align		4
.L_39:
        /*00f0*/ 	.byte	0x04, 0x12
        /*00f2*/ 	.short	(.L_41 - .L_40)
	.align		4
.L_40:
        /*00f4*/ 	.word	index@(_Z12MatMulKernelPfS_S_iii)
        /*00f8*/ 	.word	0x00000000


	//----- nvinfo : EIATTR_MIN_STACK_SIZE
	.align		4
.L_41:
        /*00fc*/ 	.byte	0x04, 0x12
        /*00fe*/ 	.short	(.L_43 - .L_42)
	.align		4
.L_42:
        /*0100*/ 	.word	index@(_Z18DivideScalarKernelPfS_fi)
        /*0104*/ 	.word	0x00000000


	//----- nvinfo : EIATTR_MIN_STACK_SIZE
	.align		4
.L_43:
        /*0108*/ 	.byte	0x04, 0x12
        /*010a*/ 	.short	(.L_45 - .L_44)
	.align		4
.L_44:
        /*010c*/ 	.word	index@(_Z20MultiplyScalarKernelPfS_fi)
        /*0110*/ 	.word	0x00000000


	//----- nvinfo : EIATTR_MIN_STACK_SIZE
	.align		4
.L_45:
        /*0114*/ 	.byte	0x04, 0x12
        /*0116*/ 	.short	(.L_47 - .L_46)
	.align		4
.L_46:
        /*0118*/ 	.word	index@(_Z20SubtractScalarKernelPfS_fi)
        /*011c*/ 	.word	0x00000000


	//----- nvinfo : EIATTR_MIN_STACK_SIZE
	.align		4
.L_47:
        /*0120*/ 	.byte	0x04, 0x12
        /*0122*/ 	.short	(.L_49 - .L_48)
	.align		4
.L_48:
        /*0124*/ 	.word	index@(_Z15AddScalarKernelPfS_fi)
        /*0128*/ 	.word	0x00000000


	//----- nvinfo : EIATTR_MIN_STACK_SIZE
	.align		4
.L_49:
        /*012c*/ 	.byte	0x04, 0x12
        /*012e*/ 	.short	(.L_51 - .L_50)
	.align		4
.L_50:
        /*0130*/ 	.word	index@(_Z12DivideKernelPfS_S_i)
        /*0134*/ 	.word	0x00000000


	//----- nvinfo : EIATTR_MIN_STACK_SIZE
	.align		4
.L_51:
        /*0138*/ 	.byte	0x04, 0x12
        /*013a*/ 	.short	(.L_53 - .L_52)
	.align		4
.L_52:
        /*013c*/ 	.word	index@(_Z14MultiplyKernelPfS_S_i)
        /*0140*/ 	.word	0x00000000


	//----- nvinfo : EIATTR_MIN_STACK_SIZE
	.align		4
.L_53:
        /*0144*/ 	.byte	0x04, 0x12
        /*0146*/ 	.short	(.L_55 - .L_54)
	.align		4
.L_54:
        /*0148*/ 	.word	index@(_Z14SubtractKernelPfS_S_i)
        /*014c*/ 	.word	0x00000000


	//----- nvinfo : EIATTR_MIN_STACK_SIZE
	.align		4
.L_55:
        /*0150*/ 	.byte	0x04, 0x12
        /*0152*/ 	.short	(.L_57 - .L_56)
	.align		4
.L_56:
        /*0154*/ 	.word	index@(_Z9AddKernelPfS_S_i)
        /*0158*/ 	.word	0x00000000
.L_57:


//--------------------- .nv.compat                --------------------------
	.section	.nv.compat,"",@"SHT_CUDA_COMPAT_INFO"
	.align	4
        /*0000*/ 	.byte	0x02, 0x09, 0x00, 0x00, 0x02, 0x02, 0x01, 0x00, 0x02, 0x05, 0x05, 0x00, 0x03, 0x07, 0x01, 0x01
        /*0010*/ 	.byte	0x02, 0x03, 0x00, 0x00, 0x02, 0x06, 0x01, 0x00, 0x04, 0x0b, 0x08, 0x00, 0x01, 0x00, 0x00, 0x00
        /*0020*/ 	.byte	0x00, 0x00, 0x00, 0x00


//--------------------- .nv.info._Z12MatMulKernelPfS_S_iii --------------------------
	.section	.nv.info._Z12MatMulKernelPfS_S_iii,"",@"SHT_CUDA_INFO"
	.sectionflags	@""
	.align	4


	//----- nvinfo : EIATTR_CUDA_API_VERSION
	.align		4
        /*0000*/ 	.byte	0x04, 0x37
        /*0002*/ 	.short	(.L_59 - .L_58)
.L_58:
        /*0004*/ 	.word	0x00000082


	//----- nvinfo : EIATTR_KPARAM_INFO
	.align		4
.L_59:
        /*0008*/ 	.byte	0x04, 0x17
        /*000a*/ 	.short	(.L_61 - .L_60)
.L_60:
        /*000c*/ 	.word	0x00000000
        /*0010*/ 	.short	0x0005
        /*0012*/ 	.short	0x0020
        /*0014*/ 	.byte	0x00, 0xf0, 0x11, 0x00


	//----- nvinfo : EIATTR_KPARAM_INFO
	.align		4
.L_61:
        /*0018*/ 	.byte	0x04, 0x17
        /*001a*/ 	.short	(.L_63 - .L_62)
.L_62:
        /*001c*/ 	.word	0x00000000
        /*0020*/ 	.short	0x0004
        /*0022*/ 	.short	0x001c
        /*0024*/ 	.byte	0x00, 0xf0, 0x11, 0x00


	//----- nvinfo : EIATTR_KPARAM_INFO
	.align		4
.L_63:
        /*0028*/ 	.byte	0x04, 0x17
        /*002a*/ 	.short	(.L_65 - .L_64)
.L_64:
        /*002c*/ 	.word	0x00000000
        /*0030*/ 	.short	0x0003
        /*0032*/ 	.short	0x0018
        /*0034*/ 	.byte	0x00, 0xf0, 0x11, 0x00


	//----- nvinfo : EIATTR_KPARAM_INFO
	.align		4
.L_65:
        /*0038*/ 	.byte	0x04, 0x17
        /*003a*/ 	.short	(.L_67 - .L_66)
.L_66:
        /*003c*/ 	.word	0x00000000
        /*0040*/ 	.short	0x0002
        /*0042*/ 	.short	0x0010
        /*0044*/ 	.byte	0x00, 0xf5, 0x21, 0x00


	//----- nvinfo : EIATTR_KPARAM_INFO
	.align		4
.L_67:
        /*0048*/ 	.byte	0x04, 0x17
        /*004a*/ 	.short	(.L_69 - .L_68)
.L_68:
        /*004c*/ 	.word	0x00000000
        /*0050*/ 	.short	0x0001
        /*0052*/ 	.short	0x0008
        /*0054*/ 	.byte	0x00, 0xf5, 0x21, 0x00


	//----- nvinfo : EIATTR_KPARAM_INFO
	.align		4
.L_69:
        /*0058*/ 	.byte	0x04, 0x17
        /*005a*/ 	.short	(.L_71 - .L_70)
.L_70:
        /*005c*/ 	.word	0x00000000
        /*0060*/ 	.short	0x0000
        /*0062*/ 	.short	0x0000
        /*0064*/ 	.byte	0x00, 0xf5, 0x21, 0x00


	//----- nvinfo : EIATTR_SPARSE_MMA_MASK
	.align		4
.L_71:
        /*0068*/ 	.byte	0x03, 0x50
        /*006a*/ 	.short	0x0000


	//----- nvinfo : EIATTR_MAXREG_COUNT
	.align		4
        /*006c*/ 	.byte	0x03, 0x1b
        /*006e*/ 	.short	0x00ff


	//----- nvinfo : EIATTR_MERCURY_ISA_VERSION
	.align		4
        /*0070*/ 	.byte	0x03, 0x5f
        /*0072*/ 	.short	0x0101


	//----- nvinfo : EIATTR_VRC_CTA_INIT_COUNT
	.align		4
        /*0074*/ 	.byte	0x02, 0x4a
	.zero		1
	.zero		1


	//----- nvinfo : EIATTR_EXIT_INSTR_OFFSETS
	.align		4
        /*0078*/ 	.byte	0x04, 0x1c
        /*007a*/ 	.short	(.L_73 - .L_72)


	//   ....[0]....
.L_72:
        /*007c*/ 	.word	0x000000c0


	//   ....[1]....
        /*0080*/ 	.word	0x000008e0


	//----- nvinfo : EIATTR_CBANK_PARAM_SIZE
	.align		4
.L_73:
        /*0084*/ 	.byte	0x03, 0x19
        /*0086*/ 	.short	0x0024


	//----- nvinfo : EIATTR_PARAM_CBANK
	.align		4
        /*0088*/ 	.byte	0x04, 0x0a
        /*008a*/ 	.short	(.L_75 - .L_74)
	.align		4
.L_74:
        /*008c*/ 	.word	index@(.nv.constant0._Z12MatMulKernelPfS_S_iii)
        /*0090*/ 	.short	0x0380
        /*0092*/ 	.short	0x0024


	//----- nvinfo : EIATTR_SW_WAR
	.align		4
.L_75:
        /*0094*/ 	.byte	0x04, 0x36
        /*0096*/ 	.short	(.L_77 - .L_76)
.L_76:
        /*0098*/ 	.word	0x00000008
.L_77:


//--------------------- .nv.info._Z18DivideScalarKernelPfS_fi --------------------------
	.section	.nv.info._Z18DivideScalarKernelPfS_fi,"",@"SHT_CUDA_INFO"
	.sectionflags	@""
	.align	4


	//----- nvinfo : EIATTR_CUDA_API_VERSION
	.align		4
        /*0000*/ 	.byte	0x04, 0x37
        /*0002*/ 	.short	(.L_79 - .L_78)
.L_78:
        /*0004*/ 	.word	0x00000082


	//----- nvinfo : EIATTR_KPARAM_INFO
	.align		4
.L_79:
        /*0008*/ 	.byte	0x04, 0x17
        /*000a*/ 	.short	(.L_81 - .L_80)
.L_80:
        /*000c*/ 	.word	0x00000000
        /*0010*/ 	.short	0x0003
        /*0012*/ 	.short	0x0014
        /*0014*/ 	.byte	0x00, 0xf0, 0x11, 0x00


	//----- nvinfo : EIATTR_KPARAM_INFO
	.align		4
.L_81:
        /*0018*/ 	.byte	0x04, 0x17
        /*001a*/ 	.short	(.L_83 - .L_82)
.L_82:
        /*001c*/ 	.word	0x00000000
        /*0020*/ 	.short	0x0002
        /*0022*/ 	.short	0x0010
        /*0024*/ 	.byte	0x00, 0xf0, 0x11, 0x00


	//----- nvinfo : EIATTR_KPARAM_INFO
	.align		4
.L_83:
        /*0028*/ 	.byte	0x04, 0x17
        /*002a*/ 	.short	(.L_85 - .L_84)
.L_84:
        /*002c*/ 	.word	0x00000000
        /*0030*/ 	.short	0x0001
        /*0032*/ 	.short	0x0008
        /*0034*/ 	.byte	0x00, 0xf5, 0x21, 0x00


	//----- nvinfo : EIATTR_KPARAM_INFO
	.align		4
.L_85:
        /*0038*/ 	.byte	0x04, 0x17
        /*003a*/ 	.short	(.L_87 - .L_86)
.L_86:
        /*003c*/ 	.word	0x00000000
        /*0040*/ 	.short	0x0000
        /*0042*/ 	.short	0x0000
        /*0044*/ 	.byte	0x00, 0xf5, 0x21, 0x00


	//----- nvinfo : EIATTR_SPARSE_MMA_MASK
	.align		4
.L_87:
        /*0048*/ 	.byte	0x03, 0x50
        /*004a*/ 	.short	0x0000


	//----- nvinfo : EIATTR_MAXREG_COUNT
	.align		4
        /*004c*/ 	.byte	0x03, 0x1b
        /*004e*/ 	.short	0x00ff


	//----- nvinfo : EIATTR_MERCURY_ISA_VERSION
	.align		4
        /*0050*/ 	.byte	0x03, 0x5f
        /*0052*/ 	.short	0x0101


	//----- nvinfo : EIATTR_VRC_CTA_INIT_COUNT
	.align		4
        /*0054*/ 	.byte	0x02, 0x4a
	.zero		1
	.zero		1


	//----- nvinfo : EIATTR_EXIT_INSTR_OFFSETS
	.align		4
        /*0058*/ 	.byte	0x04, 0x1c
        /*005a*/ 	.short	(.L_89 - .L_88)


	//   ....[0]....
.L_88:
        /*005c*/ 	.word	0x00000070


	//   ....[1]....
        /*0060*/ 	.word	0x000001d0


	//----- nvinfo : EIATTR_CRS_STACK_SIZE
	.align		4
.L_89:
        /*0064*/ 	.byte	0x04, 0x1e
        /*0066*/ 	.short	(.L_91 - .L_90)
.L_90:
        /*0068*/ 	.word	0x00000000


	//----- nvinfo : EIATTR_CBANK_PARAM_SIZE
	.align		4
.L_91:
        /*006c*/ 	.byte	0x03, 0x19
        /*006e*/ 	.short	0x0018


	//----- nvinfo : EIATTR_PARAM_CBANK
	.align		4
        /*0070*/ 	.byte	0x04, 0x0a
        /*0072*/ 	.short	(.L_93 - .L_92)
	.align		4
.L_92:
        /*0074*/ 	.word	index@(.nv.constant0._Z18DivideScalarKernelPfS_fi)
        /*0078*/ 	.short	0x0380
        /*007a*/ 	.short	0x0018


	//----- nvinfo : EIATTR_SW_WAR
	.align		4
.L_93:
        /*007c*/ 	.byte	0x04, 0x36
        /*007e*/ 	.short	(.L_95 - .L_94)
.L_94:
        /*0080*/ 	.word	0x00000008
.L_95:


//--------------------- .nv.info._Z20MultiplyScalarKernelPfS_fi --------------------------
	.section	.nv.info._Z20MultiplyScalarKernelPfS_fi,"",@"SHT_CUDA_INFO"
	.sectionflags	@""
	.align	4


	//----- nvinfo : EIATTR_CUDA_API_VERSION
	.align		4
        /*0000*/ 	.byte	0x04, 0x37
        /*0002*/ 	.short	(.L_97 - .L_96)
.L_96:
        /*0004*/ 	.word	0x00000082


	//----- nvinfo : EIATTR_KPARAM_INFO
	.align		4
.L_97:
        /*0008*/ 	.byte	0x04, 0x17
        /*000a*/ 	.short	(.L_99 - .L_98)
.L_98:
        /*000c*/ 	.word	0x00000000
        /*0010*/ 	.short	0x0003
        /*0012*/ 	.short	0x0014
        /*0014*/ 	.byte	0x00, 0xf0, 0x11, 0x00


	//----- nvinfo : EIATTR_KPARAM_INFO
	.align		4
.L_99:
        /*0018*/ 	.byte	0x04, 0x17
        /*001a*/ 	.short	(.L_101 - .L_100)
.L_100:
        /*001c*/ 	.word	0x00000000
        /*0020*/ 	.short	0x0002
        /*0022*/ 	.short	0x0010
        /*0024*/ 	.byte	0x00, 0xf0, 0x11, 0x00


	//----- nvinfo : EIATTR_KPARAM_INFO
	.align		4
.L_101:
        /*0028*/ 	.byte	0x04, 0x17
        /*002a*/ 	.short	(.L_103 - .L_102)
.L_102:
        /*002c*/ 	.word	0x00000000
        /*0030*/ 	.short	0x0001
        /*0032*/ 	.short	0x0008
        /*0034*/ 	.byte	0x00, 0xf5, 0x21, 0x00


	//----- nvinfo : EIATTR_KPARAM_INFO
	.align		4
.L_103:
        /*0038*/ 	.byte	0x04, 0x17
        /*003a*/ 	.short	(.L_105 - .L_104)
.L_104:
        /*003c*/ 	.word	0x00000000
        /*0040*/ 	.short	0x0000
        /*0042*/ 	.short	0x0000
        /*0044*/ 	.byte	0x00, 0xf5, 0x21, 0x00


	//----- nvinfo : EIATTR_SPARSE_MMA_MASK
	.align		4
.L_105:
        /*0048*/ 	.byte	0x03, 0x50
        /*004a*/ 	.short	0x0000


	//----- nvinfo : EIATTR_MAXREG_COUNT
	.align		4
        /*004c*/ 	.byte	0x03, 0x1b
        /*004e*/ 	.short	0x00ff


	//----- nvinfo : EIATTR_MERCURY_ISA_VERSION
	.align		4
        /*0050*/ 	.byte	0x03, 0x5f
        /*0052*/ 	.short	0x0101


	//----- nvinfo : EIATTR_VRC_CTA_INIT_COUNT
	.align		4
        /*0054*/ 	.byte	0x02, 0x4a
	.zero		1
	.zero		1


	//----- nvinfo : EIATTR_EXIT_INSTR_OFFSETS
	.align		4
        /*0058*/ 	.byte	0x04, 0x1c
        /*005a*/ 	.short	(.L_107 - .L_106)


	//   ....[0]....
.L_106:
        /*005c*/ 	.word	0x00000070


	//   ....[1]....
        /*0060*/ 	.word	0x00000110


	//----- nvinfo : EIATTR_CBANK_PARAM_SIZE
	.align		4
.L_107:
        /*0064*/ 	.byte	0x03, 0x19
        /*0066*/ 	.short	0x0018


	//----- nvinfo : EIATTR_PARAM_CBANK
	.align		4
        /*0068*/ 	.byte	0x04, 0x0a
        /*006a*/ 	.short	(.L_109 - .L_108)
	.align		4
.L_108:
        /*006c*/ 	.word	index@(.nv.constant0._Z20MultiplyScalarKernelPfS_fi)
        /*0070*/ 	.short	0x0380
        /*0072*/ 	.short	0x0018


	//----- nvinfo : EIATTR_SW_WAR
	.align		4
.L_109:
        /*0074*/ 	.byte	0x04, 0x36
        /*0076*/ 	.short	(.L_111 - .L_110)
.L_110:
        /*0078*/ 	.word	0x00000008
.L_111:


//--------------------- .nv.info._Z20SubtractScalarKernelPfS_fi --------------------------
	.section	.nv.info._Z20SubtractScalarKernelPfS_fi,"",@"SHT_CUDA_INFO"
	.sectionflags	@""
	.align	4


	//----- nvinfo : EIATTR_CUDA_API_VERSION
	.align		4
        /*0000*/ 	.byte	0x04, 0x37
        /*0002*/ 	.short	(.L_113 - .L_112)
.L_112:
        /*0004*/ 	.word	0x00000082


	//----- nvinfo : EIATTR_KPARAM_INFO
	.align		4
.L_113:
        /*0008*/ 	.byte	0x04, 0x17
        /*000a*/ 	.short	(.L_115 - .L_114)
.L_114:
        /*000c*/ 	.word	0x00000000
        /*0010*/ 	.short	0x0003
        /*0012*/ 	.short	0x0014
        /*0014*/ 	.byte	0x00, 0xf0, 0x11, 0x00


	//----- nvinfo : EIATTR_KPARAM_INFO
	.align		4
.L_115:
        /*0018*/ 	.byte	0x04, 0x17
        /*001a*/ 	.short	(.L_117 - .L_116)
.L_116:
        /*001c*/ 	.word	0x00000000
        /*0020*/ 	.short	0x0002
        /*0022*/ 	.short	0x0010
        /*0024*/ 	.byte	0x00, 0xf0, 0x11, 0x00


	//----- nvinfo : EIATTR_KPARAM_INFO
	.align		4
.L_117:
        /*0028*/ 	.byte	0x04, 0x17
        /*002a*/ 	.short	(.L_119 - .L_118)
.L_118:
        /*002c*/ 	.word	0x00000000
        /*0030*/ 	.short	0x0001
        /*0032*/ 	.short	0x0008
        /*0034*/ 	.byte	0x00, 0xf5, 0x21, 0x00


	//----- nvinfo : EIATTR_KPARAM_INFO
	.align		4
.L_119:
        /*0038*/ 	.byte	0x04, 0x17
        /*003a*/ 	.short	(.L_121 - .L_120)
.L_120:
        /*003c*/ 	.word	0x00000000
        /*0040*/ 	.short	0x0000
        /*0042*/ 	.short	0x0000
        /*0044*/ 	.byte	0x00, 0xf5, 0x21, 0x00


	//----- nvinfo : EIATTR_SPARSE_MMA_MASK
	.align		4
.L_121:
        /*0048*/ 	.byte	0x03, 0x50
        /*004a*/ 	.short	0x0000


	//----- nvinfo : EIATTR_MAXREG_COUNT
	.align		4
        /*004c*/ 	.byte	0x03, 0x1b
        /*004e*/ 	.short	0x00ff


	//----- nvinfo : EIATTR_MERCURY_ISA_VERSION
	.align		4
        /*0050*/ 	.byte	0x03, 0x5f
        /*0052*/ 	.short	0x0101


	//----- nvinfo : EIATTR_VRC_CTA_INIT_COUNT
	.align		4
        /*0054*/ 	.byte	0x02, 0x4a
	.zero		1
	.zero		1


	//----- nvinfo : EIATTR_EXIT_INSTR_OFFSETS
	.align		4
        /*0058*/ 	.byte	0x04, 0x1c
        /*005a*/ 	.short	(.L_123 - .L_122)


	//   ....[0]....
.L_122:
        /*005c*/ 	.word	0x00000070


	//   ....[1]....
        /*0060*/ 	.word	0x00000110


	//----- nvinfo : EIATTR_CBANK_PARAM_SIZE
	.align		4
.L_123:
        /*0064*/ 	.byte	0x03, 0x19
        /*0066*/ 	.short	0x0018


	//----- nvinfo : EIATTR_PARAM_CBANK
	.align		4
        /*0068*/ 	.byte	0x04, 0x0a
        /*006a*/ 	.short	(.L_125 - .L_124)
	.align		4
.L_124:
        /*006c*/ 	.word	index@(.nv.constant0._Z20SubtractScalarKernelPfS_fi)
        /*0070*/ 	.short	0x0380
        /*0072*/ 	.short	0x0018


	//----- nvinfo : EIATTR_SW_WAR
	.align		4
.L_125:
        /*0074*/ 	.byte	0x04, 0x36
        /*0076*/ 	.short	(.L_127 - .L_126)
.L_126:
        /*0078*/ 	.word	0x00000008
.L_127:


//--------------------- .nv.info._Z15AddScalarKernelPfS_fi --------------------------
	.section	.nv.info._Z15AddScalarKernelPfS_fi,"",@"SHT_CUDA_INFO"
	.sectionflags	@""
	.align	4


	//----- nvinfo : EIATTR_CUDA_API_VERSION
	.align		4
        /*0000*/ 	.byte	0x04, 0x37
        /*0002*/ 	.short	(.L_129 - .L_128)
.L_128:
        /*0004*/ 	.word	0x00000082


	//----- nvinfo : EIATTR_KPARAM_INFO
	.align		4
.L_129:
        /*0008*/ 	.byte	0x04, 0x17
        /*000a*/ 	.short	(.L_131 - .L_130)
.L_130:
        /*000c*/ 	.word	0x00000000
        /*0010*/ 	.short	0x0003
        /*0012*/ 	.short	0x0014
        /*0014*/ 	.byte	0x00, 0xf0, 0x11, 0x00


	//----- nvinfo : EIATTR_KPARAM_INFO
	.align		4
.L_131:
        /*0018*/ 	.byte	0x04, 0x17
        /*001a*/ 	.short	(.L_133 - .L_132)
.L_132:
        /*001c*/ 	.word	0x00000000
        /*0020*/ 	.short	0x0002
        /*0022*/ 	.short	0x0010
        /*0024*/ 	.byte	0x00, 0xf0, 0x11, 0x00


	//----- nvinfo : EIATTR_KPARAM_INFO
	.align		4
.L_133:
        /*0028*/ 	.byte	0x04, 0x17
        /*002a*/ 	.short	(.L_135 - .L_134)
.L_134:
        /*002c*/ 	.word	0x00000000
        /*0030*/ 	.short	0x0001
        /*0032*/ 	.short	0x0008
        /*0034*/ 	.byte	0x00, 0xf5, 0x21, 0x00


	//----- nvinfo : EIATTR_KPARAM_INFO
	.align		4
.L_135:
        /*0038*/ 	.byte	0x04, 0x17
        /*003a*/ 	.short	(.L_137 - .L_136)
.L_136:
        /*003c*/ 	.word	0x00000000
        /*0040*/ 	.short	0x0000
        /*0042*/ 	.short	0x0000
        /*0044*/ 	.byte	0x00, 0xf5, 0x21, 0x00


	//----- nvinfo : EIATTR_SPARSE_MMA_MASK
	.align		4
.L_137:
        /*0048*/ 	.byte	0x03, 0x50
        /*004a*/ 	.short	0x0000


	//----- nvinfo : EIATTR_MAXREG_COUNT
	.align		4
        /*004c*/ 	.byte	0x03, 0x1b
        /*004e*/ 	.short	0x00ff


	//----- nvinfo : EIATTR_MERCURY_ISA_VERSION
	.align		4
        /*0050*/ 	.byte	0x03, 0x5f
        /*0052*/ 	.short	0x0101


	//----- nvinfo : EIATTR_VRC_CTA_INIT_COUNT
	.align		4
        /*0054*/ 	.byte	0x02, 0x4a
	.zero		1
	.zero		1


	//----- nvinfo : EIATTR_EXIT_INSTR_OFFSETS
	.align		4
        /*0058*/ 	.byte	0x04, 0x1c
        /*005a*/ 	.short	(.L_139 - .L_138)


	//   ....[0]....
.L_138:
        /*005c*/ 	.word	0x00000070


	//   ....[1]....
        /*0060*/ 	.word	0x00000110


	//----- nvinfo : EIATTR_CBANK_PARAM_SIZE
	.align		4
.L_139:
        /*0064*/ 	.byte	0x03, 0x19
        /*0066*/ 	.short	0x0018


	//----- nvinfo : EIATTR_PARAM_CBANK
	.align		4
        /*0068*/ 	.byte	0x04, 0x0a
        /*006a*/ 	.short	(.L_141 - .L_140)
	.align		4
.L_140:
        /*006c*/ 	.word	index@(.nv.constant0._Z15AddScalarKernelPfS_fi)
        /*0070*/ 	.short	0x0380
        /*0072*/ 	.short	0x0018


	//----- nvinfo : EIATTR_SW_WAR
	.align		4
.L_141:
        /*0074*/ 	.byte	0x04, 0x36
        /*0076*/ 	.short	(.L_143 - .L_142)
.L_142:
        /*0078*/ 	.word	0x00000008
.L_143:


//--------------------- .nv.info._Z12DivideKernelPfS_S_i --------------------------
	.section	.nv.info._Z12DivideKernelPfS_S_i,"",@"SHT_CUDA_INFO"
	.sectionflags	@""
	.align	4


	//----- nvinfo : EIATTR_CUDA_API_VERSION
	.align		4
        /*0000*/ 	.byte	0x04, 0x37
        /*0002*/ 	.short	(.L_145 - .L_144)
.L_144:
        /*0004*/ 	.word	0x00000082


	//----- nvinfo : EIATTR_KPARAM_INFO
	.align		4
.L_145:
        /*0008*/ 	.byte	0x04, 0x17
        /*000a*/ 	.short	(.L_147 - .L_146)
.L_146:
        /*000c*/ 	.word	0x00000000
        /*0010*/ 	.short	0x0003
        /*0012*/ 	.short	0x0018
        /*0014*/ 	.byte	0x00, 0xf0, 0x11, 0x00


	//----- nvinfo : EIATTR_KPARAM_INFO
	.align		4
.L_147:
        /*0018*/ 	.byte	0x04, 0x17
        /*001a*/ 	.short	(.L_149 - .L_148)
.L_148:
        /*001c*/ 	.word	0x00000000
        /*0020*/ 	.short	0x0002
        /*0022*/ 	.short	0x0010
        /*0024*/ 	.byte	0x00, 0xf5, 0x21, 0x00


	//----- nvinfo : EIATTR_KPARAM_INFO
	.align		4
.L_149:
        /*0028*/ 	.byte	0x04, 0x17
        /*002a*/ 	.short	(.L_151 - .L_150)
.L_150:
        /*002c*/ 	.word	0x00000000
        /*0030*/ 	.short	0x0001
        /*0032*/ 	.short	0x0008
        /*0034*/ 	.byte	0x00, 0xf5, 0x21, 0x00


	//----- nvinfo : EIATTR_KPARAM_INFO
	.align		4
.L_151:
        /*0038*/ 	.byte	0x04, 0x17
        /*003a*/ 	.short	(.L_153 - .L_152)
.L_152:
        /*003c*/ 	.word	0x00000000
        /*0040*/ 	.short	0x0000
        /*0042*/ 	.short	0x0000
        /*0044*/ 	.byte	0x00, 0xf5, 0x21, 0x00


	//----- nvinfo : EIATTR_SPARSE_MMA_MASK
	.align		4
.L_153:
        /*0048*/ 	.byte	0x03, 0x50
        /*004a*/ 	.short	0x0000


	//----- nvinfo : EIATTR_MAXREG_COUNT
	.align		4
        /*004c*/ 	.byte	0x03, 0x1b
        /*004e*/ 	.short	0x00ff


	//----- nvinfo : EIATTR_MERCURY_ISA_VERSION
	.align		4
        /*0050*/ 	.byte	0x03, 0x5f
        /*0052*/ 	.short	0x0101


	//----- nvinfo : EIATTR_VRC_CTA_INIT_COUNT
	.align		4
        /*0054*/ 	.byte	0x02, 0x4a
	.zero		1
	.zero		1


	//----- nvinfo : EIATTR_EXIT_INSTR_OFFSETS
	.align		4
        /*0058*/ 	.byte	0x04, 0x1c
        /*005a*/ 	.short	(.L_155 - .L_154)


	//   ....[0]....
.L_154:
        /*005c*/ 	.word	0x00000070


	//   ....[1]....
        /*0060*/ 	.word	0x000001f0


	//----- nvinfo : EIATTR_CRS_STACK_SIZE
	.align		4
.L_155:
        /*0064*/ 	.byte	0x04, 0x1e
        /*0066*/ 	.short	(.L_157 - .L_156)
.L_156:
        /*0068*/ 	.word	0x00000000


	//----- nvinfo : EIATTR_CBANK_PARAM_SIZE
	.align		4
.L_157:
        /*006c*/ 	.byte	0x03, 0x19
        /*006e*/ 	.short	0x001c


	//----- nvinfo : EIATTR_PARAM_CBANK
	.align		4
        /*0070*/ 	.byte	0x04, 0x0a
        /*0072*/ 	.short	(.L_159 - .L_158)
	.align		4
.L_158:
        /*0074*/ 	.word	index@(.nv.constant0._Z12DivideKernelPfS_S_i)
        /*0078*/ 	.short	0x0380
        /*007a*/ 	.short	0x001c


	//----- nvinfo : EIATTR_SW_WAR
	.align		4
.L_159:
        /*007c*/ 	.byte	0x04, 0x36
        /*007e*/ 	.short	(.L_161 - .L_160)
.L_160:
        /*0080*/ 	.word	0x00000008
.L_161:


//--------------------- .nv.info._Z14MultiplyKernelPfS_S_i --------------------------
	.section	.nv.info._Z14MultiplyKernelPfS_S_i,"",@"SHT_CUDA_INFO"
	.sectionflags	@""
	.align	4


	//----- nvinfo : EIATTR_CUDA_API_VERSION
	.align		4
        /*0000*/ 	.byte	0x04, 0x37
        /*0002*/ 	.short	(.L_163 - .L_162)
.L_162:
        /*0004*/ 	.word	0x00000082


	//----- nvinfo : EIATTR_KPARAM_INFO
	.align		4
.L_163:
        /*0008*/ 	.byte	0x04, 0x17
        /*000a*/ 	.short	(.L_165 - .L_164)
.L_164:
        /*000c*/ 	.word	0x00000000
        /*0010*/ 	.short	0x0003
        /*0012*/ 	.short	0x0018
        /*0014*/ 	.byte	0x00, 0xf0, 0x11, 0x00


	//----- nvinfo : EIATTR_KPARAM_INFO
	.align		4
.L_165:
        /*0018*/ 	.byte	0x04, 0x17
        /*001a*/ 	.short	(.L_167 - .L_166)
.L_166:
        /*001c*/ 	.word	0x00000000
        /*0020*/ 	.short	0x0002
        /*0022*/ 	.short	0x0010
        /*0024*/ 	.byte	0x00, 0xf5, 0x21, 0x00


	//----- nvinfo : EIATTR_KPARAM_INFO
	.align		4
.L_167:
        /*0028*/ 	.byte	0x04, 0x17
        /*002a*/ 	.short	(.L_169 - .L_168)
.L_168:
        /*002c*/ 	.word	0x00000000
        /*0030*/ 	.short	0x0001
        /*0032*/ 	.short	0x0008
        /*0034*/ 	.byte	0x00, 0xf5, 0x21, 0x00


	//----- nvinfo : EIATTR_KPARAM_INFO
	.align		4
.L_169:
        /*0038*/ 	.byte	0x04, 0x17
        /*003a*/ 	.short	(.L_171 - .L_170)
.L_170:
        /*003c*/ 	.word	0x00000000
        /*0040*/ 	.short	0x0000
        /*0042*/ 	.short	0x0000
        /*0044*/ 	.byte	0x00, 0xf5, 0x21, 0x00


	//----- nvinfo : EIATTR_SPARSE_MMA_MASK
	.align		4
.L_171:
        /*0048*/ 	.byte	0x03, 0x50
        /*004a*/ 	.short	0x0000


	//----- nvinfo : EIATTR_MAXREG_COUNT
	.align		4
        /*004c*/ 	.byte	0x03, 0x1b
        /*004e*/ 	.short	0x00ff


	//----- nvinfo : EIATTR_MERCURY_ISA_VERSION
	.align		4
        /*0050*/ 	.byte	0x03, 0x5f
        /*0052*/ 	.short	0x0101


	//----- nvinfo : EIATTR_VRC_CTA_INIT_COUNT
	.align		4
        /*0054*/ 	.byte	0x02, 0x4a
	.zero		1
	.zero		1


	//----- nvinfo : EIATTR_EXIT_INSTR_OFFSETS
	.align		4
        /*0058*/ 	.byte	0x04, 0x1c
        /*005a*/ 	.short	(.L_173 - .L_172)


	//   ....[0]....
.L_172:
        /*005c*/ 	.word	0x00000070


	//   ....[1]....
        /*0060*/ 	.word	0x00000130


	//----- nvinfo : EIATTR_CBANK_PARAM_SIZE
	.align		4
.L_173:
        /*0064*/ 	.byte	0x03, 0x19
        /*0066*/ 	.short	0x001c


	//----- nvinfo : EIATTR_PARAM_CBANK
	.align		4
        /*0068*/ 	.byte	0x04, 0x0a
        /*006a*/ 	.short	(.L_175 - .L_174)
	.align		4
.L_174:
        /*006c*/ 	.word	index@(.nv.constant0._Z14MultiplyKernelPfS_S_i)
        /*0070*/ 	.short	0x0380
        /*0072*/ 	.short	0x001c


	//----- nvinfo : EIATTR_SW_WAR
	.align		4
.L_175:
        /*0074*/ 	.byte	0x04, 0x36
        /*0076*/ 	.short	(.L_177 - .L_176)
.L_176:
        /*0078*/ 	.word	0x00000008
.L_177:


//--------------------- .nv.info._Z14SubtractKernelPfS_S_i --------------------------
	.section	.nv.info._Z14SubtractKernelPfS_S_i,"",@"SHT_CUDA_INFO"
	.sectionflags	@""
	.align	4


	//----- nvinfo : EIATTR_CUDA_API_VERSION
	.align		4
        /*0000*/ 	.byte	0x04, 0x37
        /*0002*/ 	.short	(.L_179 - .L_178)
.L_178:
        /*0004*/ 	.word	0x00000082


	//----- nvinfo : EIATTR_KPARAM_INFO
	.align		4
.L_179:
        /*0008*/ 	.byte	0x04, 0x17
        /*000a*/ 	.short	(.L_181 - .L_180)
.L_180:
        /*000c*/ 	.word	0x00000000
        /*0010*/ 	.short	0x0003
        /*0012*/ 	.short	0x0018
        /*0014*/ 	.byte	0x00, 0xf0, 0x11, 0x00


	//----- nvinfo : EIATTR_KPARAM_INFO
	.align		4
.L_181:
        /*0018*/ 	.byte	0x04, 0x17
        /*001a*/ 	.short	(.L_183 - .L_182)
.L_182:
        /*001c*/ 	.word	0x00000000
        /*0020*/ 	.short	0x0002
        /*0022*/ 	.short	0x0010
        /*0024*/ 	.byte	0x00, 0xf5, 0x21, 0x00


	//----- nvinfo : EIATTR_KPARAM_INFO
	.align		4
.L_183:
        /*0028*/ 	.byte	0x04, 0x17
        /*002a*/ 	.short	(.L_185 - .L_184)
.L_184:
        /*002c*/ 	.word	0x00000000
        /*0030*/ 	.short	0x0001
        /*0032*/ 	.short	0x0008
        /*0034*/ 	.byte	0x00, 0xf5, 0x21, 0x00


	//----- nvinfo : EIATTR_KPARAM_INFO
	.align		4
.L_185:
        /*0038*/ 	.byte	0x04, 0x17
        /*003a*/ 	.short	(.L_187 - .L_186)
.L_186:
        /*003c*/ 	.word	0x00000000
        /*0040*/ 	.short	0x0000
        /*0042*/ 	.short	0x0000
        /*0044*/ 	.byte	0x00, 0xf5, 0x21, 0x00


	//----- nvinfo : EIATTR_SPARSE_MMA_MASK
	.align		4
.L_187:
        /*0048*/ 	.byte	0x03, 0x50
        /*004a*/ 	.short	0x0000


	//----- nvinfo : EIATTR_MAXREG_COUNT
	.align		4
        /*004c*/ 	.byte	0x03, 0x1b
        /*004e*/ 	.short	0x00ff


	//----- nvinfo : EIATTR_MERCURY_ISA_VERSION
	.align		4
        /*0050*/ 	.byte	0x03, 0x5f
        /*0052*/ 	.short	0x0101


	//----- nvinfo : EIATTR_VRC_CTA_INIT_COUNT
	.align		4
        /*0054*/ 	.byte	0x02, 0x4a
	.zero		1
	.zero		1


	//----- nvinfo : EIATTR_EXIT_INSTR_OFFSETS
	.align		4
        /*0058*/ 	.byte	0x04, 0x1c
        /*005a*/ 	.short	(.L_189 - .L_188)


	//   ....[0]....
.L_188:
        /*005c*/ 	.word	0x00000070


	//   ....[1]....
        /*0060*/ 	.word	0x00000130


	//----- nvinfo : EIATTR_CBANK_PARAM_SIZE
	.align		4
.L_189:
        /*0064*/ 	.byte	0x03, 0x19
        /*0066*/ 	.short	0x001c


	//----- nvinfo : EIATTR_PARAM_CBANK
	.align		4
        /*0068*/ 	.byte	0x04, 0x0a
        /*006a*/ 	.short	(.L_191 - .L_190)
	.align		4
.L_190:
        /*006c*/ 	.word	index@(.nv.constant0._Z14SubtractKernelPfS_S_i)
        /*0070*/ 	.short	0x0380
        /*0072*/ 	.short	0x001c


	//----- nvinfo : EIATTR_SW_WAR
	.align		4
.L_191:
        /*0074*/ 	.byte	0x04, 0x36
        /*0076*/ 	.short	(.L_193 - .L_192)
.L_192:
        /*0078*/ 	.word	0x00000008
.L_193:


//--------------------- .nv.info._Z9AddKernelPfS_S_i --------------------------
	.section	.nv.info._Z9AddKernelPfS_S_i,"",@"SHT_CUDA_INFO"
	.sectionflags	@""
	.align	4


	//----- nvinfo : EIATTR_CUDA_API_VERSION
	.align		4
        /*0000*/ 	.byte	0x04, 0x37
        /*0002*/ 	.short	(.L_195 - .L_194)
.L_194:
        /*0004*/ 	.word	0x00000082


	//----- nvinfo : EIATTR_KPARAM_INFO
	.align		4
.L_195:
        /*0008*/ 	.byte	0x04, 0x17
        /*000a*/ 	.short	(.L_197 - .L_196)
.L_196:
        /*000c*/ 	.word	0x00000000
        /*0010*/ 	.short	0x0003
        /*0012*/ 	.short	0x0018
        /*0014*/ 	.byte	0x00, 0xf0, 0x11, 0x00


	//----- nvinfo : EIATTR_KPARAM_INFO
	.align		4
.L_197:
        /*0018*/ 	.byte	0x04, 0x17
        /*001a*/ 	.short	(.L_199 - .L_198)
.L_198:
        /*001c*/ 	.word	0x00000000
        /*0020*/ 	.short	0x0002
        /*0022*/ 	.short	0x0010
        /*0024*/ 	.byte	0x00, 0xf5, 0x21, 0x00


	//----- nvinfo : EIATTR_KPARAM_INFO
	.align		4
.L_199:
        /*0028*/ 	.byte	0x04, 0x17
        /*002a*/ 	.short	(.L_201 - .L_200)
.L_200:
        /*002c*/ 	.word	0x00000000
        /*0030*/ 	.short	0x0001
        /*0032*/ 	.short	0x0008
        /*0034*/ 	.byte	0x00, 0xf5, 0x21, 0x00


	//----- nvinfo : EIATTR_KPARAM_INFO
	.align		4
.L_201:
        /*0038*/ 	.byte	0x04, 0x17
        /*003a*/ 	.short	(.L_203 - .L_202)
.L_202:
        /*003c*/ 	.word	0x00000000
        /*0040*/ 	.short	0x0000
        /*0042*/ 	.short	0x0000
        /*0044*/ 	.byte	0x00, 0xf5, 0x21, 0x00


	//----- nvinfo : EIATTR_SPARSE_MMA_MASK
	.align		4
.L_203:
        /*0048*/ 	.byte	0x03, 0x50
        /*004a*/ 	.short	0x0000


	//----- nvinfo : EIATTR_MAXREG_COUNT
	.align		4
        /*004c*/ 	.byte	0x03, 0x1b
        /*004e*/ 	.short	0x00ff


	//----- nvinfo : EIATTR_MERCURY_ISA_VERSION
	.align		4
        /*0050*/ 	.byte	0x03, 0x5f
        /*0052*/ 	.short	0x0101


	//----- nvinfo : EIATTR_VRC_CTA_INIT_COUNT
	.align		4
        /*0054*/ 	.byte	0x02, 0x4a
	.zero		1
	.zero		1


	//----- nvinfo : EIATTR_EXIT_INSTR_OFFSETS
	.align		4
        /*0058*/ 	.byte	0x04, 0x1c
        /*005a*/ 	.short	(.L_205 - .L_204)


	//   ....[0]....
.L_204:
        /*005c*/ 	.word	0x00000070


	//   ....[1]....
        /*0060*/ 	.word	0x00000130


	//----- nvinfo : EIATTR_CBANK_PARAM_SIZE
	.align		4
.L_205:
        /*0064*/ 	.byte	0x03, 0x19
        /*0066*/ 	.short	0x001c


	//----- nvinfo : EIATTR_PARAM_CBANK
	.align		4
        /*0068*/ 	.byte	0x04, 0x0a
        /*006a*/ 	.short	(.L_207 - .L_206)
	.align		4
.L_206:
        /*006c*/ 	.word	index@(.nv.constant0._Z9AddKernelPfS_S_i)
        /*0070*/ 	.short	0x0380
        /*0072*/ 	.short	0x001c


	//----- nvinfo : EIATTR_SW_WAR
	.align		4
.L_207:
        /*0074*/ 	.byte	0x04, 0x36
        /*0076*/ 	.short	(.L_209 - .L_208)
.L_208:
        /*0078*/ 	.word	0x00000008
.L_209:


//--------------------- .nv.callgraph             --------------------------
	.section	.nv.callgraph,"",@"SHT_CUDA_CALLGRAPH"
	.align	4
	.sectionentsize	8
	.align		4
        /*0000*/ 	.word	0x00000000
	.align		4
        /*0004*/ 	.word	0xffffffff
	.align		4
        /*0008*/ 	.word	0x00000000
	.align		4
        /*000c*/ 	.word	0xfffffffe
	.align		4
        /*0010*/ 	.word	0x00000000
	.align		4
        /*0014*/ 	.word	0xfffffffd
	.align		4
        /*0018*/ 	.word	0x00000000
	.align		4
        /*001c*/ 	.word	0xfffffffc


//--------------------- .text._Z12MatMulKernelPfS_S_iii --------------------------
	.section	.text._Z12MatMulKernelPfS_S_iii,"ax",@progbits
	.align	128
        .global         _Z12MatMulKernelPfS_S_iii
        .type           _Z12MatMulKernelPfS_S_iii,@function
        .size           _Z12MatMulKernelPfS_S_iii,(.L_x_41 - _Z12MatMulKernelPfS_S_iii)
        .other          _Z12MatMulKernelPfS_S_iii,@"STO_CUDA_ENTRY STV_DEFAULT"
_Z12MatMulKernelPfS_S_iii:
.text._Z12MatMulKernelPfS_S_iii:
[----:B------:R-:W-:Y:S01]  /*0000*/  LDC R1, c[0x0][0x37c] ;  /* 0x0000df00ff017b82 */ /* 0x000fe20000000800 */
[----:B------:R-:W0:Y:S07]  /*0010*/  S2R R5, SR_TID.X ;  /* 0x0000000000057919 */ /* 0x000e2e0000002100 */
[----:B------:R-:W1:Y:S01]  /*0020*/  LDC R19, c[0x0][0x364] ;  /* 0x0000d900ff137b82 */ /* 0x000e620000000800 */
[----:B------:R-:W1:Y:S07]  /*0030*/  S2R R4, SR_TID.Y ;  /* 0x0000000000047919 */ /* 0x000e6e0000002200 */
[----:B------:R-:W0:Y:S08]  /*0040*/  S2UR UR5, SR_CTAID.X ;  /* 0x00000000000579c3 */ /* 0x000e300000002500 */
[----:B------:R-:W0:Y:S08]  /*0050*/  LDC R0, c[0x0][0x360] ;  /* 0x0000d800ff007b82 */ /* 0x000e300000000800 */
[----:B------:R-:W1:Y:S08]  /*0060*/  S2UR UR4, SR_CTAID.Y ;  /* 0x00000000000479c3 */ /* 0x000e700000002600 */
[----:B------:R-:W2:Y:S01]  /*0070*/  LDC.64 R2, c[0x0][0x398] ;  /* 0x0000e600ff027b82 */ /* 0x000ea20000000a00 */
[----:B0-----:R-:W-:-:S02]  /*0080*/  IMAD R0, R0, UR5, R5 ;  /* 0x0000000500007c24 */ /* 0x001fc4000f8e0205 */
[----:B-1----:R-:W-:-:S03]  /*0090*/  IMAD R19, R19, UR4, R4 ;  /* 0x0000000413137c24 */ /* 0x002fc6000f8e0204 */
[----:B--2---:R-:W-:-:S04]  /*00a0*/  ISETP.GE.AND P0, PT, R0, R3, PT ;  /* 0x000000030000720c */ /* 0x004fc80003f06270 */
[----:B------:R-:W-:-:S13]  /*00b0*/  ISETP.GE.OR P0, PT, R19, R2, P0 ;  /* 0x000000021300720c */ /* 0x000fda0000706670 */
[----:B------:R-:W-:Y:S05]  /*00c0*/  @P0 EXIT ;  /* 0x000000000000094d */ /* 0x000fea0003800000 */
[----:B------:R-:W0:Y:S01]  /*00d0*/  LDC R2, c[0x0][0x3a0] ;  /* 0x0000e800ff027b82 */ /* 0x000e220000000800 */
[----:B------:R-:W1:Y:S01]  /*00e0*/  LDCU.64 UR4, c[0x0][0x358] ;  /* 0x00006b00ff0477ac */ /* 0x000e620008000a00 */
[----:B------:R-:W-:Y:S01]  /*00f0*/  HFMA2 R24, -RZ, RZ, 0, 0 ;  /* 0x00000000ff187431 */ /* 0x000fe200000001ff */
[----:B0-----:R-:W-:-:S13]  /*0100*/  ISETP.GE.AND P0, PT, R2, 0x1, PT ;  /* 0x000000010200780c */ /* 0x001fda0003f06270 */
[----:B-1----:R-:W-:Y:S05]  /*0110*/  @!P0 BRA `(.L_x_0) ;  /* 0x0000000400e08947 */ /* 0x002fea0003800000 */
[C---:B------:R-:W-:Y:S01]  /*0120*/  ISETP.GE.U32.AND P1, PT, R2.reuse, 0x8, PT ;  /* 0x000000080200780c */ /* 0x040fe20003f26070 */
[----:B------:R-:W-:Y:S01]  /*0130*/  IMAD R20, R19, R2, RZ ;  /* 0x0000000213147224 */ /* 0x000fe200078e02ff */
[----:B------:R-:W-:Y:S02]  /*0140*/  LOP3.LUT R27, R2, 0x7, RZ, 0xc0, !PT ;  /* 0x00000007021b7812 */ /* 0x000fe400078ec0ff */
[----:B------:R-:W-:Y:S02]  /*0150*/  MOV R24, RZ ;  /* 0x000000ff00187202 */ /* 0x000fe40000000f00 */
[----:B------:R-:W-:Y:S02]  /*0160*/  ISETP.NE.AND P0, PT, R27, RZ, PT ;  /* 0x000000ff1b00720c */ /* 0x000fe40003f05270 */
[----:B------:R-:W-:-:S05]  /*0170*/  MOV R21, RZ ;  /* 0x000000ff00157202 */ /* 0x000fca0000000f00 */
[----:B------:R-:W-:Y:S06]  /*0180*/  @!P1 BRA `(.L_x_1) ;  /* 0x0000000000c49947 */ /* 0x000fec0003800000 */
[----:B------:R-:W0:Y:S01]  /*0190*/  LDC.64 R4, c[0x0][0x380] ;  /* 0x0000e000ff047b82 */ /* 0x000e220000000a00 */
[----:B------:R-:W-:Y:S02]  /*01a0*/  LOP3.LUT R21, R2, 0x7ffffff8, RZ, 0xc0, !PT ;  /* 0x7ffffff802157812 */ /* 0x000fe400078ec0ff */
[----:B------:R-:W-:Y:S02]  /*01b0*/  MOV R24, RZ ;  /* 0x000000ff00187202 */ /* 0x000fe40000000f00 */
[----:B------:R-:W-:Y:S02]  /*01c0*/  MOV R18, R0 ;  /* 0x0000000000127202 */ /* 0x000fe40000000f00 */
[----:B------:R-:W-:Y:S01]  /*01d0*/  IADD3 R22, PT, PT, -R21, RZ, RZ ;  /* 0x000000ff15167210 */ /* 0x000fe20007ffe1ff */
[----:B0-----:R-:W-:-:S03]  /*01e0*/  IMAD.WIDE.U32 R4, R20, 0x4, R4 ;  /* 0x0000000414047825 */ /* 0x001fc600078e0004 */
[----:B------:R-:W-:-:S04]  /*01f0*/  IADD3 R6, P1, PT, R4, 0x10, RZ ;  /* 0x0000001004067810 */ /* 0x000fc80007f3e0ff */
[----:B------:R-:W-:-:S09]  /*0200*/  IADD3.X R7, PT, PT, RZ, R5, RZ, P1, !PT ;  /* 0x00000005ff077210 */ /* 0x000fd20000ffe4ff */
.L_x_2:
[----:B------:R-:W0:Y:S01]  /*0210*/  LDC.64 R16, c[0x0][0x388] ;  /* 0x0000e200ff107b82 */ /* 0x000e220000000a00 */
[----:B------:R-:W-:Y:S02]  /*0220*/  MOV R4, R6 ;  /* 0x0000000600047202 */ /* 0x000fe40000000f00 */
[----:B------:R-:W-:-:S05]  /*0230*/  MOV R5, R7 ;  /* 0x0000000700057202 */ /* 0x000fca0000000f00 */
[----:B------:R-:W2:Y:S04]  /*0240*/  LDG.E R25, desc[UR4][R4.64+-0x10] ;  /* 0xfffff00404197981 */ /* 0x000ea8000c1e1900 */
[----:B------:R-:W3:Y:S04]  /*0250*/  LDG.E R23, desc[UR4][R4.64+-0xc] ;  /* 0xfffff40404177981 */ /* 0x000ee8000c1e1900 */
[----:B------:R-:W4:Y:S04]  /*0260*/  LDG.E R29, desc[UR4][R4.64+-0x8] ;  /* 0xfffff804041d7981 */ /* 0x000f28000c1e1900 */
[----:B------:R-:W5:Y:S01]  /*0270*/  LDG.E R28, desc[UR4][R4.64+-0x4] ;  /* 0xfffffc04041c7981 */ /* 0x000f62000c1e1900 */
[----:B0-----:R-:W-:-:S05]  /*0280*/  IMAD.WIDE R16, R18, 0x4, R16 ;  /* 0x0000000412107825 */ /* 0x001fca00078e0210 */
[----:B------:R0:W2:Y:S01]  /*0290*/  LDG.E R26, desc[UR4][R16.64] ;  /* 0x00000004101a7981 */ /* 0x0000a2000c1e1900 */
[----:B------:R-:W-:-:S04]  /*02a0*/  IMAD.WIDE R14, R3, 0x4, R16 ;  /* 0x00000004030e7825 */ /* 0x000fc800078e0210 */
[C---:B------:R-:W-:Y:S02]  /*02b0*/  IMAD.WIDE R6, R3.reuse, 0x4, R14 ;  /* 0x0000000403067825 */ /* 0x040fe400078e020e */
[----:B------:R-:W3:Y:S02]  /*02c0*/  LDG.E R14, desc[UR4][R14.64] ;  /* 0x000000040e0e7981 */ /* 0x000ee4000c1e1900 */
[C---:B------:R-:W-:Y:S02]  /*02d0*/  IMAD.WIDE R10, R3.reuse, 0x4, R6 ;  /* 0x00000004030a7825 */ /* 0x040fe400078e0206 */
[----:B------:R-:W4:Y:S02]  /*02e0*/  LDG.E R6, desc[UR4][R6.64] ;  /* 0x0000000406067981 */ /* 0x000f24000c1e1900 */
[C---:B------:R-:W-:Y:S02]  /*02f0*/  IMAD.WIDE R8, R3.reuse, 0x4, R10 ;  /* 0x0000000403087825 */ /* 0x040fe400078e020a */
[----:B------:R-:W5:Y:S02]  /*0300*/  LDG.E R10, desc[UR4][R10.64] ;  /* 0x000000040a0a7981 */ /* 0x000f64000c1e1900 */
[----:B------:R-:W-:-:S02]  /*0310*/  IMAD.WIDE R12, R3, 0x4, R8 ;  /* 0x00000004030c7825 */ /* 0x000fc400078e0208 */
[----:B------:R-:W5:Y:S04]  /*0320*/  LDG.E R7, desc[UR4][R4.64] ;  /* 0x0000000404077981 */ /* 0x000f68000c1e1900 */
[----:B------:R-:W5:Y:S01]  /*0330*/  LDG.E R8, desc[UR4][R8.64] ;  /* 0x0000000408087981 */ /* 0x000f62000c1e1900 */
[----:B0-----:R-:W-:-:S03]  /*0340*/  IMAD.WIDE R16, R3, 0x4, R12 ;  /* 0x0000000403107825 */ /* 0x001fc600078e020c */
[----:B------:R-:W5:Y:S04]  /*0350*/  LDG.E R12, desc[UR4][R12.64] ;  /* 0x000000040c0c7981 */ /* 0x000f68000c1e1900 */
[----:B------:R-:W5:Y:S04]  /*0360*/  LDG.E R15, desc[UR4][R16.64] ;  /* 0x00000004100f7981 */ /* 0x000f68000c1e1900 */
[----:B------:R-:W5:Y:S04]  /*0370*/  LDG.E R9, desc[UR4][R4.64+0x4] ;  /* 0x0000040404097981 */ /* 0x000f68000c1e1900 */
[----:B------:R-:W5:Y:S01]  /*0380*/  LDG.E R11, desc[UR4][R4.64+0xc] ;  /* 0x00000c04040b7981 */ /* 0x000f62000c1e1900 */
[----:B--2---:R-:W-:Y:S01]  /*0390*/  FFMA R26, R25, R26, R24 ;  /* 0x0000001a191a7223 */ /* 0x004fe20000000018 */
[----:B------:R-:W-:-:S02]  /*03a0*/  IMAD.WIDE R24, R3, 0x4, R16 ;  /* 0x0000000403187825 */ /* 0x000fc400078e0210 */
[----:B------:R-:W2:Y:S04]  /*03b0*/  LDG.E R16, desc[UR4][R4.64+0x8] ;  /* 0x0000080404107981 */ /* 0x000ea8000c1e1900 */
[----:B------:R-:W2:Y:S01]  /*03c0*/  LDG.E R24, desc[UR4][R24.64] ;  /* 0x0000000418187981 */ /* 0x000ea2000c1e1900 */
[----:B---3--:R-:W-:Y:S01]  /*03d0*/  FFMA R14, R23, R14, R26 ;  /* 0x0000000e170e7223 */ /* 0x008fe2000000001a */
[----:B------:R-:W-:-:S03]  /*03e0*/  IADD3 R22, PT, PT, R22, 0x8, RZ ;  /* 0x0000000816167810 */ /* 0x000fc60007ffe0ff */
[----:B----4-:R-:W-:Y:S01]  /*03f0*/  FFMA R29, R29, R6, R14 ;  /* 0x000000061d1d7223 */ /* 0x010fe2000000000e */
[----:B------:R-:W-:-:S03]  /*0400*/  ISETP.NE.AND P1, PT, R22, RZ, PT ;  /* 0x000000ff1600720c */ /* 0x000fc60003f25270 */
[----:B-----5:R-:W-:Y:S01]  /*0410*/  FFMA R10, R28, R10, R29 ;  /* 0x0000000a1c0a7223 */ /* 0x020fe2000000001d */
[----:B------:R-:W-:-:S03]  /*0420*/  IADD3 R6, P2, PT, R4, 0x20, RZ ;  /* 0x0000002004067810 */ /* 0x000fc60007f5e0ff */
[----:B------:R-:W-:Y:S01]  /*0430*/  FFMA R8, R7, R8, R10 ;  /* 0x0000000807087223 */ /* 0x000fe2000000000a */
[----:B------:R-:W-:Y:S02]  /*0440*/  IADD3.X R7, PT, PT, RZ, R5, RZ, P2, !PT ;  /* 0x00000005ff077210 */ /* 0x000fe400017fe4ff */
[----:B------:R-:W-:Y:S01]  /*0450*/  LEA R18, R3, R18, 0x3 ;  /* 0x0000001203127211 */ /* 0x000fe200078e18ff */
[----:B------:R-:W-:-:S04]  /*0460*/  FFMA R9, R9, R12, R8 ;  /* 0x0000000c09097223 */ /* 0x000fc80000000008 */
[----:B--2---:R-:W-:-:S04]  /*0470*/  FFMA R16, R16, R15, R9 ;  /* 0x0000000f10107223 */ /* 0x004fc80000000009 */
[----:B------:R-:W-:Y:S01]  /*0480*/  FFMA R24, R11, R24, R16 ;  /* 0x000000180b187223 */ /* 0x000fe20000000010 */
[----:B------:R-:W-:Y:S06]  /*0490*/  @P1 BRA `(.L_x_2) ;  /* 0xfffffffc005c1947 */ /* 0x000fec000383ffff */
.L_x_1:
[----:B------:R-:W-:Y:S05]  /*04a0*/  @!P0 BRA `(.L_x_0) ;  /* 0x0000000000fc8947 */ /* 0x000fea0003800000 */
[----:B------:R-:W-:Y:S02]  /*04b0*/  ISETP.GE.U32.AND P1, PT, R27, 0x4, PT ;  /* 0x000000041b00780c */ /* 0x000fe40003f26070 */
[----:B------:R-:W-:-:S04]  /*04c0*/  LOP3.LUT R16, R2, 0x3, RZ, 0xc0, !PT ;  /* 0x0000000302107812 */ /* 0x000fc800078ec0ff */
[----:B------:R-:W-:-:S07]  /*04d0*/  ISETP.NE.AND P0, PT, R16, RZ, PT ;  /* 0x000000ff1000720c */ /* 0x000fce0003f05270 */
[----:B------:R-:W-:Y:S06]  /*04e0*/  @!P1 BRA `(.L_x_3) ;  /* 0x00000000006c9947 */ /* 0x000fec0003800000 */
[----:B------:R-:W0:Y:S01]  /*04f0*/  LDC.64 R6, c[0x0][0x388] ;  /* 0x0000e200ff067b82 */ /* 0x000e220000000a00 */
[----:B------:R-:W1:Y:S01]  /*0500*/  LDCU.64 UR6, c[0x0][0x380] ;  /* 0x00007000ff0677ac */ /* 0x000e620008000a00 */
[----:B------:R-:W-:Y:S01]  /*0510*/  IMAD R9, R21, R3, R0 ;  /* 0x0000000315097224 */ /* 0x000fe200078e0200 */
[CC--:B------:R-:W-:Y:S02]  /*0520*/  IADD3 R5, PT, PT, R20.reuse, R21.reuse, RZ ;  /* 0x0000001514057210 */ /* 0x0c0fe40007ffe0ff */
[----:B------:R-:W-:-:S03]  /*0530*/  IADD3 R10, P1, PT, R20, R21, RZ ;  /* 0x00000015140a7210 */ /* 0x000fc60007f3e0ff */
[----:B------:R-:W2:Y:S01]  /*0540*/  LDC.64 R14, c[0x0][0x380] ;  /* 0x0000e000ff0e7b82 */ /* 0x000ea20000000a00 */
[----:B0-----:R-:W-:-:S04]  /*0550*/  IMAD.WIDE R6, R9, 0x4, R6 ;  /* 0x0000000409067825 */ /* 0x001fc800078e0206 */
[----:B------:R-:W-:Y:S02]  /*0560*/  IMAD.WIDE R8, R3, 0x4, R6 ;  /* 0x0000000403087825 */ /* 0x000fe400078e0206 */
[----:B------:R-:W3:Y:S02]  /*0570*/  LDG.E R6, desc[UR4][R6.64] ;  /* 0x0000000406067981 */ /* 0x000ee4000c1e1900 */
[----:B--2---:R-:W-:Y:S01]  /*0580*/  IMAD.WIDE.U32 R14, R5, 0x4, R14 ;  /* 0x00000004050e7825 */ /* 0x004fe200078e000e */
[----:B------:R-:W-:Y:S02]  /*0590*/  IADD3.X R5, PT, PT, RZ, RZ, RZ, P1, !PT ;  /* 0x000000ffff057210 */ /* 0x000fe40000ffe4ff */
[----:B-1----:R-:W-:-:S03]  /*05a0*/  LEA R4, P1, R10, UR6, 0x2 ;  /* 0x000000060a047c11 */ /* 0x002fc6000f8210ff */
[----:B------:R-:W3:Y:S01]  /*05b0*/  LDG.E R15, desc[UR4][R14.64] ;  /* 0x000000040e0f7981 */ /* 0x000ee2000c1e1900 */
[----:B------:R-:W-:Y:S01]  /*05c0*/  LEA.HI.X R5, R10, UR7, R5, 0x2, P1 ;  /* 0x000000070a057c11 */ /* 0x000fe200088f1405 */
[C---:B------:R-:W-:Y:S02]  /*05d0*/  IMAD.WIDE R10, R3.reuse, 0x4, R8 ;  /* 0x00000004030a7825 */ /* 0x040fe400078e0208 */
[----:B------:R-:W2:Y:S04]  /*05e0*/  LDG.E R8, desc[UR4][R8.64] ;  /* 0x0000000408087981 */ /* 0x000ea8000c1e1900 */
[----:B------:R-:W2:Y:S01]  /*05f0*/  LDG.E R17, desc[UR4][R4.64+0x4] ;  /* 0x0000040404117981 */ /* 0x000ea2000c1e1900 */
[----:B------:R-:W-:-:S03]  /*0600*/  IMAD.WIDE R12, R3, 0x4, R10 ;  /* 0x00000004030c7825 */ /* 0x000fc600078e020a */
[----:B------:R-:W4:Y:S04]  /*0610*/  LDG.E R22, desc[UR4][R10.64] ;  /* 0x000000040a167981 */ /* 0x000f28000c1e1900 */
[----:B------:R-:W4:Y:S04]  /*0620*/  LDG.E R18, desc[UR4][R4.64+0x8] ;  /* 0x0000080404127981 */ /* 0x000f28000c1e1900 */
[----:B------:R-:W5:Y:S04]  /*0630*/  LDG.E R26, desc[UR4][R4.64+0xc] ;  /* 0x00000c04041a7981 */ /* 0x000f68000c1e1900 */
[----:B------:R-:W5:Y:S01]  /*0640*/  LDG.E R12, desc[UR4][R12.64] ;  /* 0x000000040c0c7981 */ /* 0x000f62000c1e1900 */
[----:B------:R-:W-:Y:S01]  /*0650*/  IADD3 R21, PT, PT, R21, 0x4, RZ ;  /* 0x0000000415157810 */ /* 0x000fe20007ffe0ff */
[----:B---3--:R-:W-:-:S04]  /*0660*/  FFMA R24, R15, R6, R24 ;  /* 0x000000060f187223 */ /* 0x008fc80000000018 */
[----:B--2---:R-:W-:-:S04]  /*0670*/  FFMA R17, R17, R8, R24 ;  /* 0x0000000811117223 */ /* 0x004fc80000000018 */
[----:B----4-:R-:W-:-:S04]  /*0680*/  FFMA R17, R18, R22, R17 ;  /* 0x0000001612117223 */ /* 0x010fc80000000011 */
[----:B-----5:R-:W-:-:S07]  /*0690*/  FFMA R24, R26, R12, R17 ;  /* 0x0000000c1a187223 */ /* 0x020fce0000000011 */
.L_x_3:
[----:B------:R-:W-:Y:S05]  /*06a0*/  @!P0 BRA `(.L_x_0) ;  /* 0x00000000007c8947 */ /* 0x000fea0003800000 */
[----:B------:R-:W-:Y:S01]  /*06b0*/  ISETP.NE.AND P1, PT, R16, 0x1, PT ;  /* 0x000000011000780c */ /* 0x000fe20003f25270 */
[----:B------:R-:W0:Y:S01]  /*06c0*/  LDC.64 R12, c[0x0][0x380] ;  /* 0x0000e000ff0c7b82 */ /* 0x000e220000000a00 */
[----:B------:R-:W-:-:S04]  /*06d0*/  LOP3.LUT R2, R2, 0x1, RZ, 0xc0, !PT ;  /* 0x0000000102027812 */ /* 0x000fc800078ec0ff */
[----:B------:R-:W-:-:S03]  /*06e0*/  ISETP.NE.U32.AND P0, PT, R2, 0x1, PT ;  /* 0x000000010200780c */ /* 0x000fc60003f05070 */
[----:B------:R-:W1:Y:S04]  /*06f0*/  LDC.64 R10, c[0x0][0x388] ;  /* 0x0000e200ff0a7b82 */ /* 0x000e680000000a00 */
[CC--:B------:R-:W-:Y:S02]  /*0700*/  @P1 IADD3 R15, PT, PT, R20.reuse, R21.reuse, RZ ;  /* 0x00000015140f1210 */ /* 0x0c0fe40007ffe0ff */
[----:B------:R-:W-:Y:S02]  /*0710*/  @P1 IADD3 R2, P2, PT, R20, R21, RZ ;  /* 0x0000001514021210 */ /* 0x000fe40007f5e0ff */
[----:B------:R-:W2:Y:S02]  /*0720*/  @P1 LDC.64 R4, c[0x0][0x380] ;  /* 0x0000e000ff041b82 */ /* 0x000ea40000000a00 */
[----:B------:R-:W-:-:S06]  /*0730*/  @P1 IADD3.X R14, PT, PT, RZ, RZ, RZ, P2, !PT ;  /* 0x000000ffff0e1210 */ /* 0x000fcc00017fe4ff */
[----:B------:R-:W3:Y:S01]  /*0740*/  LDC.64 R6, c[0x0][0x380] ;  /* 0x0000e000ff067b82 */ /* 0x000ee20000000a00 */
[----:B0-----:R-:W-:-:S04]  /*0750*/  @P1 IMAD.WIDE.U32 R12, R15, 0x4, R12 ;  /* 0x000000040f0c1825 */ /* 0x001fc800078e000c */
[C---:B------:R-:W-:Y:S01]  /*0760*/  @P1 IMAD R15, R21.reuse, R3, R0 ;  /* 0x00000003150f1224 */ /* 0x040fe200078e0200 */
[----:B------:R-:W-:Y:S01]  /*0770*/  @P1 IADD3 R21, PT, PT, R21, 0x2, RZ ;  /* 0x0000000215151810 */ /* 0x000fe20007ffe0ff */
[----:B------:R-:W4:Y:S01]  /*0780*/  @P1 LDG.E R13, desc[UR4][R12.64] ;  /* 0x000000040c0d1981 */ /* 0x000f22000c1e1900 */
[----:B------:R-:W0:Y:S01]  /*0790*/  LDC.64 R8, c[0x0][0x388] ;  /* 0x0000e200ff087b82 */ /* 0x000e220000000a00 */
[----:B-1----:R-:W-:Y:S01]  /*07a0*/  @P1 IMAD.WIDE R10, R15, 0x4, R10 ;  /* 0x000000040f0a1825 */ /* 0x002fe200078e020a */
[----:B------:R-:W-:Y:S02]  /*07b0*/  @!P0 IADD3 R17, PT, PT, R20, R21, RZ ;  /* 0x0000001514118210 */ /* 0x000fe40007ffe0ff */
[----:B--2---:R-:W-:Y:S01]  /*07c0*/  @P1 LEA R4, P2, R2, R4, 0x2 ;  /* 0x0000000402041211 */ /* 0x004fe200078410ff */
[----:B------:R-:W-:-:S03]  /*07d0*/  @!P0 IMAD R21, R21, R3, R0 ;  /* 0x0000000315158224 */ /* 0x000fc600078e0200 */
[----:B------:R-:W-:Y:S01]  /*07e0*/  @P1 LEA.HI.X R5, R2, R5, R14, 0x2, P2 ;  /* 0x0000000502051211 */ /* 0x000fe200010f140e */
[----:B------:R-:W-:Y:S01]  /*07f0*/  @P1 IMAD.WIDE R14, R3, 0x4, R10 ;  /* 0x00000004030e1825 */ /* 0x000fe200078e020a */
[----:B------:R-:W4:Y:S03]  /*0800*/  @P1 LDG.E R2, desc[UR4][R10.64] ;  /* 0x000000040a021981 */ /* 0x000f26000c1e1900 */
[----:B---3--:R-:W-:Y:S01]  /*0810*/  @!P0 IMAD.WIDE.U32 R6, R17, 0x4, R6 ;  /* 0x0000000411068825 */ /* 0x008fe200078e0006 */
[----:B------:R-:W2:Y:S04]  /*0820*/  @P1 LDG.E R5, desc[UR4][R4.64+0x4] ;  /* 0x0000040404051981 */ /* 0x000ea8000c1e1900 */
[----:B------:R-:W2:Y:S01]  /*0830*/  @P1 LDG.E R14, desc[UR4][R14.64] ;  /* 0x000000040e0e1981 */ /* 0x000ea2000c1e1900 */
[----:B0-----:R-:W-:-:S03]  /*0840*/  @!P0 IMAD.WIDE R8, R21, 0x4, R8 ;  /* 0x0000000415088825 */ /* 0x001fc600078e0208 */
[----:B------:R-:W3:Y:S04]  /*0850*/  @!P0 LDG.E R7, desc[UR4][R6.64] ;  /* 0x0000000406078981 */ /* 0x000ee8000c1e1900 */
[----:B------:R-:W3:Y:S01]  /*0860*/  @!P0 LDG.E R8, desc[UR4][R8.64] ;  /* 0x0000000408088981 */ /* 0x000ee2000c1e1900 */
[----:B----4-:R-:W-:-:S04]  /*0870*/  @P1 FFMA R2, R13, R2, R24 ;  /* 0x000000020d021223 */ /* 0x010fc80000000018 */
[----:B--2---:R-:W-:-:S04]  /*0880*/  @P1 FFMA R24, R5, R14, R2 ;  /* 0x0000000e05181223 */ /* 0x004fc80000000002 */
[----:B---3--:R-:W-:-:S07]  /*0890*/  @!P0 FFMA R24, R7, R8, R24 ;  /* 0x0000000807188223 */ /* 0x008fce0000000018 */
.L_x_0:
[----:B------:R-:W0:Y:S01]  /*08a0*/  LDC.64 R4, c[0x0][0x390] ;  /* 0x0000e400ff047b82 */ /* 0x000e220000000a00 */
[----:B------:R-:W-:-:S04]  /*08b0*/  IMAD R3, R19, R3, R0 ;  /* 0x0000000313037224 */ /* 0x000fc800078e0200 */
[----:B0-----:R-:W-:-:S05]  /*08c0*/  IMAD.WIDE R2, R3, 0x4, R4 ;  /* 0x0000000403027825 */ /* 0x001fca00078e0204 */
[----:B------:R-:W-:Y:S01]  /*08d0*/  STG.E desc[UR4][R2.64], R24 ;  /* 0x0000001802007986 */ /* 0x000fe2000c101904 */
[----:B------:R-:W-:Y:S05]  /*08e0*/  EXIT ;  /* 0x000000000000794d */ /* 0x000fea0003800000 */
.L_x_4:
[----:B------:R-:W-:-:S00]  /*08f0*/  BRA `(.L_x_4) ;  /* 0xfffffffc00fc7947 */ /* 0x000fc0000383ffff */
[----:B------:R-:W-:-:S00]  /*0900*/  NOP ;  /* 0x0000000000007918 */ /* 0x000fc00000000000 */
[----:B------:R-:W-:-:S00]  /*0910*/  NOP ;  /* 0x0000000000007918 */ /* 0x000fc00000000000 */
[----:B------:R-:W-:-:S00]  /*0920*/  NOP ;  /* 0x0000000000007918 */ /* 0x000fc00000000000 */
[----:B------:R-:W-:-:S00]  /*0930*/  NOP ;  /* 0x0000000000007918 */ /* 0x000fc00000000000 */
[----:B------:R-:W-:-:S00]  /*0940*/  NOP ;  /* 0x0000000000007918 */ /* 0x000fc00000000000 */
[----:B------:R-:W-:-:S00]  /*0950*/  NOP ;  /* 0x0000000000007918 */ /* 0x000fc00000000000 */
[----:B------:R-:W-:-:S00]  /*0960*/  NOP ;  /* 0x0000000000007918 */ /* 0x000fc00000000000 */
[----:B------:R-:W-:-:S00]  /*0970*/  NOP ;  /* 0x0000000000007918 */ /* 0x000fc00000000000 */
.L_x_41:


//--------------------- .text._Z18DivideScalarKernelPfS_fi --------------------------
	.section	.text._Z18DivideScalarKernelPfS_fi,"ax",@progbits
	.align	128
        .global         _Z18DivideScalarKernelPfS_fi
        .type           _Z18DivideScalarKernelPfS_fi,@function
        .size           _Z18DivideScalarKernelPfS_fi,(.L_x_39 - _Z18DivideScalarKernelPfS_fi)
        .other          _Z18DivideScalarKernelPfS_fi,@"STO_CUDA_ENTRY STV_DEFAULT"
_Z18DivideScalarKernelPfS_fi:
.text._Z18DivideScalarKernelPfS_fi:
[----:B------:R-:W-:Y:S01]  /*0000*/  LDC R1, c[0x0][0x37c] ;  /* 0x0000df00ff017b82 */ /* 0x000fe20000000800 */
[----:B------:R-:W0:Y:S07]  /*0010*/  S2R R3, SR_TID.X ;  /* 0x0000000000037919 */ /* 0x000e2e0000002100 */
[----:B------:R-:W0:Y:S01]  /*0020*/  S2UR UR4, SR_CTAID.X ;  /* 0x00000000000479c3 */ /* 0x000e220000002500 */
[----:B------:R-:W1:Y:S07]  /*0030*/  LDCU UR5, c[0x0][0x394] ;  /* 0x00007280ff0577ac */ /* 0x000e6e0008000800 */
[----:B------:R-:W0:Y:S02]  /*0040*/  LDC R2, c[0x0][0x360] ;  /* 0x0000d800ff027b82 */ /* 0x000e240000000800 */
[----:B0-----:R-:W-:-:S05]  /*0050*/  IMAD R2, R2, UR4, R3 ;  /* 0x0000000402027c24 */ /* 0x001fca000f8e0203 */
[----:B-1----:R-:W-:-:S13]  /*0060*/  ISETP.GE.AND P0, PT, R2, UR5, PT ;  /* 0x0000000502007c0c */ /* 0x002fda000bf06270 */
[----:B------:R-:W-:Y:S05]  /*0070*/  @P0 EXIT ;  /* 0x000000000000094d */ /* 0x000fea0003800000 */
[----:B------:R-:W0:Y:S01]  /*0080*/  LDC.64 R4, c[0x0][0x380] ;  /* 0x0000e000ff047b82 */ /* 0x000e220000000a00 */
[----:B------:R-:W1:Y:S07]  /*0090*/  LDCU.64 UR4, c[0x0][0x358] ;  /* 0x00006b00ff0477ac */ /* 0x000e6e0008000a00 */
[----:B------:R-:W2:Y:S01]  /*00a0*/  LDC R9, c[0x0][0x390] ;  /* 0x0000e400ff097b82 */ /* 0x000ea20000000800 */
[----:B0-----:R-:W-:-:S05]  /*00b0*/  IMAD.WIDE R4, R2, 0x4, R4 ;  /* 0x0000000402047825 */ /* 0x001fca00078e0204 */
[----:B-1----:R-:W3:Y:S01]  /*00c0*/  LDG.E R0, desc[UR4][R4.64] ;  /* 0x0000000404007981 */ /* 0x002ee2000c1e1900 */
[----:B------:R-:W-:Y:S01]  /*00d0*/  BSSY.RECONVERGENT B0, `(.L_x_5) ;  /* 0x000000c000007945 */ /* 0x000fe20003800200 */
[----:B--2---:R-:W0:Y:S02]  /*00e0*/  MUFU.RCP R3, R9 ;  /* 0x0000000900037308 */ /* 0x004e240000001000 */
[----:B0-----:R-:W-:-:S04]  /*00f0*/  FFMA R6, R3, -R9, 1 ;  /* 0x3f80000003067423 */ /* 0x001fc80000000809 */
[----:B------:R-:W-:Y:S02]  /*0100*/  FFMA R3, R3, R6, R3 ;  /* 0x0000000603037223 */ /* 0x000fe40000000003 */
[----:B---3--:R-:W0:Y:S02]  /*0110*/  FCHK P0, R0, R9 ;  /* 0x0000000900007302 */ /* 0x008e240000000000 */
[----:B------:R-:W-:-:S04]  /*0120*/  FFMA R6, R0, R3, RZ ;  /* 0x0000000300067223 */ /* 0x000fc800000000ff */
[----:B------:R-:W-:-:S04]  /*0130*/  FFMA R7, R6, -R9, R0 ;  /* 0x8000000906077223 */ /* 0x000fc80000000000 */
[----:B------:R-:W-:Y:S01]  /*0140*/  FFMA R7, R3, R7, R6 ;  /* 0x0000000703077223 */ /* 0x000fe20000000006 */
[----:B0-----:R-:W-:Y:S06]  /*0150*/  @!P0 BRA `(.L_x_6) ;  /* 0x00000000000c8947 */ /* 0x001fec0003800000 */
[----:B------:R-:W-:-:S07]  /*0160*/  MOV R4, 0x180 ;  /* 0x0000018000047802 */ /* 0x000fce0000000f00 */
[----:B------:R-:W-:Y:S05]  /*0170*/  CALL.REL.NOINC `($__internal_0_$__cuda_sm3x_div_rn_noftz_f32_slowpath) ;  /* 0x0000000000187944 */ /* 0x000fea0003c00000 */
[----:B------:R-:W-:-:S07]  /*0180*/  IMAD.MOV.U32 R7, RZ, RZ, R0 ;  /* 0x000000ffff077224 */ /* 0x000fce00078e0000 */
.L_x_6:
[----:B------:R-:W-:Y:S05]  /*0190*/  BSYNC.RECONVERGENT B0 ;  /* 0x0000000000007941 */ /* 0x000fea0003800200 */
.L_x_5:
[----:B------:R-:W0:Y:S02]  /*01a0*/  LDC.64 R4, c[0x0][0x388] ;  /* 0x0000e200ff047b82 */ /* 0x000e240000000a00 */
[----:B0-----:R-:W-:-:S05]  /*01b0*/  IMAD.WIDE R2, R2, 0x4, R4 ;  /* 0x0000000402027825 */ /* 0x001fca00078e0204 */
[----:B------:R-:W-:Y:S01]  /*01c0*/  STG.E desc[UR4][R2.64], R7 ;  /* 0x0000000702007986 */ /* 0x000fe2000c101904 */
[----:B------:R-:W-:Y:S05]  /*01d0*/  EXIT ;  /* 0x000000000000794d */ /* 0x000fea0003800000 */
        .weak           $__internal_0_$__cuda_sm3x_div_rn_noftz_f32_slowpath
        .type           $__internal_0_$__cuda_sm3x_div_rn_noftz_f32_slowpath,@function
        .size           $__internal_0_$__cuda_sm3x_div_rn_noftz_f32_slowpath,(.L_x_39 - $__internal_0_$__cuda_sm3x_div_rn_noftz_f32_slowpath)
$__internal_0_$__cuda_sm3x_div_rn_noftz_f32_slowpath:
[----:B------:R-:W0:Y:S01]  /*01e0*/  LDC R3, c[0x0][0x390] ;  /* 0x0000e400ff037b82 */ /* 0x000e220000000800 */
[--C-:B------:R-:W-:Y:S01]  /*01f0*/  SHF.R.U32.HI R5, RZ, 0x17, R0.reuse ;  /* 0x00000017ff057819 */ /* 0x100fe20000011600 */
[----:B------:R-:W1:Y:S01]  /*0200*/  LDCU UR6, c[0x0][0x390] ;  /* 0x00007200ff0677ac */ /* 0x000e620008000800 */
[----:B------:R-:W-:Y:S01]  /*0210*/  BSSY.RECONVERGENT B1, `(.L_x_7) ;  /* 0x0000064000017945 */ /* 0x000fe20003800200 */
[----:B------:R-:W-:Y:S01]  /*0220*/  IMAD.MOV.U32 R7, RZ, RZ, R0 ;  /* 0x000000ffff077224 */ /* 0x000fe200078e0000 */
[----:B------:R-:W-:-:S05]  /*0230*/  LOP3.LUT R5, R5, 0xff, RZ, 0xc0, !PT ;  /* 0x000000ff05057812 */ /* 0x000fca00078ec0ff */
[----:B------:R-:W-:Y:S02]  /*0240*/  VIADD R10, R5, 0xffffffff ;  /* 0xffffffff050a7836 */ /* 0x000fe40000000000 */
[----:B-1----:R-:W-:Y:S01]  /*0250*/  IMAD.U32 R8, RZ, RZ, UR6 ;  /* 0x00000006ff087e24 */ /* 0x002fe2000f8e00ff */
[----:B0-----:R-:W-:-:S04]  /*0260*/  SHF.R.U32.HI R6, RZ, 0x17, R3 ;  /* 0x00000017ff067819 */ /* 0x001fc80000011603 */
[----:B------:R-:W-:-:S05]  /*0270*/  LOP3.LUT R6, R6, 0xff, RZ, 0xc0, !PT ;  /* 0x000000ff06067812 */ /* 0x000fca00078ec0ff */
[----:B------:R-:W-:-:S05]  /*0280*/  VIADD R11, R6, 0xffffffff ;  /* 0xffffffff060b7836 */ /* 0x000fca0000000000 */
[----:B------:R-:W-:-:S04]  /*0290*/  ISETP.GT.U32.AND P0, PT, R11, 0xfd, PT ;  /* 0x000000fd0b00780c */ /* 0x000fc80003f04070 */
[----:B------:R-:W-:-:S13]  /*02a0*/  ISETP.GT.U32.OR P0, PT, R10, 0xfd, P0 ;  /* 0x000000fd0a00780c */ /* 0x000fda0000704470 */
[----:B------:R-:W-:Y:S01]  /*02b0*/  @!P0 IMAD.MOV.U32 R9, RZ, RZ, RZ ;  /* 0x000000ffff098224 */ /* 0x000fe200078e00ff */
[----:B------:R-:W-:Y:S06]  /*02c0*/  @!P0 BRA `(.L_x_8) ;  /* 0x00000000005c8947 */ /* 0x000fec0003800000 */
[----:B------:R-:W-:Y:S02]  /*02d0*/  FSETP.GTU.FTZ.AND P1, PT, |R3|, +INF , PT ;  /* 0x7f8000000300780b */ /* 0x000fe40003f3c200 */
[----:B------:R-:W-:-:S04]  /*02e0*/  FSETP.GTU.FTZ.AND P0, PT, |R0|, +INF , PT ;  /* 0x7f8000000000780b */ /* 0x000fc80003f1c200 */
[----:B------:R-:W-:-:S13]  /*02f0*/  PLOP3.LUT P0, PT, P0, P1, PT, 0xf8, 0x8f ;  /* 0x00000000008f781c */ /* 0x000fda0000703f70 */
[----:B------:R-:W-:Y:S05]  /*0300*/  @P0 BRA `(.L_x_9) ;  /* 0x00000004004c0947 */ /* 0x000fea0003800000 */
[----:B------:R-:W-:-:S13]  /*0310*/  LOP3.LUT P0, RZ, R8, 0x7fffffff, R7, 0xc8, !PT ;  /* 0x7fffffff08ff7812 */ /* 0x000fda000780c807 */
[----:B------:R-:W-:Y:S05]  /*0320*/  @!P0 BRA `(.L_x_10) ;  /* 0x00000004003c8947 */ /* 0x000fea0003800000 */
[C---:B------:R-:W-:Y:S02]  /*0330*/  FSETP.NEU.FTZ.AND P2, PT, |R0|.reuse, +INF , PT ;  /* 0x7f8000000000780b */ /* 0x040fe40003f5d200 */
[----:B------:R-:W-:Y:S02]  /*0340*/  FSETP.NEU.FTZ.AND P1, PT, |R3|, +INF , PT ;  /* 0x7f8000000300780b */ /* 0x000fe40003f3d200 */
[----:B------:R-:W-:-:S11]  /*0350*/  FSETP.NEU.FTZ.AND P0, PT, |R0|, +INF , PT ;  /* 0x7f8000000000780b */ /* 0x000fd60003f1d200 */
[----:B------:R-:W-:Y:S05]  /*0360*/  @!P1 BRA !P2, `(.L_x_10) ;  /* 0x00000004002c9947 */ /* 0x000fea0005000000 */
[----:B------:R-:W-:-:S04]  /*0370*/  LOP3.LUT P2, RZ, R7, 0x7fffffff, RZ, 0xc0, !PT ;  /* 0x7fffffff07ff7812 */ /* 0x000fc8000784c0ff */
[----:B------:R-:W-:-:S13]  /*0380*/  PLOP3.LUT P1, PT, P1, P2, PT, 0x2f, 0xf2 ;  /* 0x0000000000f2781c */ /* 0x000fda0000f24577 */
[----:B------:R-:W-:Y:S05]  /*0390*/  @P1 BRA `(.L_x_11) ;  /* 0x0000000400181947 */ /* 0x000fea0003800000 */
[----:B------:R-:W-:-:S04]  /*03a0*/  LOP3.LUT P1, RZ, R8, 0x7fffffff, RZ, 0xc0, !PT ;  /* 0x7fffffff08ff7812 */ /* 0x000fc8000782c0ff */
[----:B------:R-:W-:-:S13]  /*03b0*/  PLOP3.LUT P0, PT, P0, P1, PT, 0x2f, 0xf2 ;  /* 0x0000000000f2781c */ /* 0x000fda0000702577 */
[----:B------:R-:W-:Y:S05]  /*03c0*/  @P0 BRA `(.L_x_12) ;  /* 0x0000000400000947 */ /* 0x000fea0003800000 */
[----:B------:R-:W-:Y:S02]  /*03d0*/  ISETP.GE.AND P0, PT, R10, RZ, PT ;  /* 0x000000ff0a00720c */ /* 0x000fe40003f06270 */
[----:B------:R-:W-:-:S11]  /*03e0*/  ISETP.GE.AND P1, PT, R11, RZ, PT ;  /* 0x000000ff0b00720c */ /* 0x000fd60003f26270 */
[----:B------:R-:W-:Y:S02]  /*03f0*/  @P0 IMAD.MOV.U32 R9, RZ, RZ, RZ ;  /* 0x000000ffff090224 */ /* 0x000fe400078e00ff */
[----:B------:R-:W-:Y:S01]  /*0400*/  @!P0 FFMA R7, R0, 1.84467440737095516160e+19, RZ ;  /* 0x5f80000000078823 */ /* 0x000fe200000000ff */
[----:B------:R-:W-:Y:S02]  /*0410*/  @!P0 IMAD.MOV.U32 R9, RZ, RZ, -0x40 ;  /* 0xffffffc0ff098424 */ /* 0x000fe400078e00ff */
[----:B------:R-:W-:Y:S02]  /*0420*/  @!P1 FFMA R8, R3, 1.84467440737095516160e+19, RZ ;  /* 0x5f80000003089823 */ /* 0x000fe400000000ff */
[----:B------:R-:W-:-:S07]  /*0430*/  @!P1 VIADD R9, R9, 0x40 ;  /* 0x0000004009099836 */ /* 0x000fce0000000000 */
.L_x_8:
[----:B------:R-:W-:Y:S01]  /*0440*/  LEA R3, R6, 0xc0800000, 0x17 ;  /* 0xc080000006037811 */ /* 0x000fe200078eb8ff */
[----:B------:R-:W-:Y:S01]  /*0450*/  VIADD R5, R5, 0xffffff81 ;  /* 0xffffff8105057836 */ /* 0x000fe20000000000 */
[----:B------:R-:W-:Y:S03]  /*0460*/  BSSY.RECONVERGENT B2, `(.L_x_13) ;  /* 0x0000035000027945 */ /* 0x000fe60003800200 */
[----:B------:R-:W-:Y:S01]  /*0470*/  IMAD.IADD R3, R8, 0x1, -R3 ;  /* 0x0000000108037824 */ /* 0x000fe200078e0a03 */
[C---:B------:R-:W-:Y:S01]  /*0480*/  IADD3 R6, PT, PT, R5.reuse, 0x7f, -R6 ;  /* 0x0000007f05067810 */ /* 0x040fe20007ffe806 */
[----:B------:R-:W-:Y:S02]  /*0490*/  IMAD R0, R5, -0x800000, R7 ;  /* 0xff80000005007824 */ /* 0x000fe400078e0207 */
[----:B------:R-:W0:Y:S01]  /*04a0*/  MUFU.RCP R8, R3 ;  /* 0x0000000300087308 */ /* 0x000e220000001000 */
[----:B------:R-:W-:Y:S01]  /*04b0*/  FADD.FTZ R11, -R3, -RZ ;  /* 0x800000ff030b7221 */ /* 0x000fe20000010100 */
[----:B------:R-:W-:-:S03]  /*04c0*/  IMAD.IADD R6, R6, 0x1, R9 ;  /* 0x0000000106067824 */ /* 0x000fc600078e0209 */
[----:B0-----:R-:W-:-:S04]  /*04d0*/  FFMA R13, R8, R11, 1 ;  /* 0x3f800000080d7423 */ /* 0x001fc8000000000b */
[----:B------:R-:W-:-:S04]  /*04e0*/  FFMA R10, R8, R13, R8 ;  /* 0x0000000d080a7223 */ /* 0x000fc80000000008 */
[----:B------:R-:W-:-:S04]  /*04f0*/  FFMA R7, R0, R10, RZ ;  /* 0x0000000a00077223 */ /* 0x000fc800000000ff */
[----:B------:R-:W-:-:S04]  /*0500*/  FFMA R8, R11, R7, R0 ;  /* 0x000000070b087223 */ /* 0x000fc80000000000 */
[----:B------:R-:W-:-:S04]  /*0510*/  FFMA R7, R10, R8, R7 ;  /* 0x000000080a077223 */ /* 0x000fc80000000007 */
[----:B------:R-:W-:-:S04]  /*0520*/  FFMA R8, R11, R7, R0 ;  /* 0x000000070b087223 */ /* 0x000fc80000000000 */
[----:B------:R-:W-:-:S05]  /*0530*/  FFMA R0, R10, R8, R7 ;  /* 0x000000080a007223 */ /* 0x000fca0000000007 */
[----:B------:R-:W-:-:S04]  /*0540*/  SHF.R.U32.HI R3, RZ, 0x17, R0 ;  /* 0x00000017ff037819 */ /* 0x000fc80000011600 */
[----:B------:R-:W-:-:S05]  /*0550*/  LOP3.LUT R3, R3, 0xff, RZ, 0xc0, !PT ;  /* 0x000000ff03037812 */ /* 0x000fca00078ec0ff */
[----:B------:R-:W-:-:S04]  /*0560*/  IMAD.IADD R9, R3, 0x1, R6 ;  /* 0x0000000103097824 */ /* 0x000fc800078e0206 */
[----:B------:R-:W-:-:S05]  /*0570*/  VIADD R3, R9, 0xffffffff ;  /* 0xffffffff09037836 */ /* 0x000fca0000000000 */
[----:B------:R-:W-:-:S13]  /*0580*/  ISETP.GE.U32.AND P0, PT, R3, 0xfe, PT ;  /* 0x000000fe0300780c */ /* 0x000fda0003f06070 */
[----:B------:R-:W-:Y:S05]  /*0590*/  @!P0 BRA `(.L_x_14) ;  /* 0x0000000000808947 */ /* 0x000fea0003800000 */
[----:B------:R-:W-:-:S13]  /*05a0*/  ISETP.GT.AND P0, PT, R9, 0xfe, PT ;  /* 0x000000fe0900780c */ /* 0x000fda0003f04270 */
[----:B------:R-:W-:Y:S05]  /*05b0*/  @P0 BRA `(.L_x_15) ;  /* 0x00000000006c0947 */ /* 0x000fea0003800000 */
[----:B------:R-:W-:-:S13]  /*05c0*/  ISETP.GE.AND P0, PT, R9, 0x1, PT ;  /* 0x000000010900780c */ /* 0x000fda0003f06270 */
[----:B------:R-:W-:Y:S05]  /*05d0*/  @P0 BRA `(.L_x_16) ;  /* 0x0000000000740947 */ /* 0x000fea0003800000 */
[----:B------:R-:W-:Y:S02]  /*05e0*/  ISETP.GE.AND P0, PT, R9, -0x18, PT ;  /* 0xffffffe80900780c */ /* 0x000fe40003f06270 */
[----:B------:R-:W-:-:S11]  /*05f0*/  LOP3.LUT R0, R0, 0x80000000, RZ, 0xc0, !PT ;  /* 0x8000000000007812 */ /* 0x000fd600078ec0ff */
[----:B------:R-:W-:Y:S05]  /*0600*/  @!P0 BRA `(.L_x_16) ;  /* 0x0000000000688947 */ /* 0x000fea0003800000 */
[CCC-:B------:R-:W-:Y:S01]  /*0610*/  FFMA.RZ R3, R10.reuse, R8.reuse, R7.reuse ;  /* 0x000000080a037223 */ /* 0x1c0fe2000000c007 */
[CCC-:B------:R-:W-:Y:S01]  /*0620*/  FFMA.RM R6, R10.reuse, R8.reuse, R7.reuse ;  /* 0x000000080a067223 */ /* 0x1c0fe20000004007 */
[C---:B------:R-:W-:Y:S02]  /*0630*/  ISETP.NE.AND P2, PT, R9.reuse, RZ, PT ;  /* 0x000000ff0900720c */ /* 0x040fe40003f45270 */
[----:B------:R-:W-:Y:S02]  /*0640*/  ISETP.NE.AND P1, PT, R9, RZ, PT ;  /* 0x000000ff0900720c */ /* 0x000fe40003f25270 */
[----:B------:R-:W-:Y:S01]  /*0650*/  LOP3.LUT R5, R3, 0x7fffff, RZ, 0xc0, !PT ;  /* 0x007fffff03057812 */ /* 0x000fe200078ec0ff */
[----:B------:R-:W-:Y:S01]  /*0660*/  FFMA.RP R3, R10, R8, R7 ;  /* 0x000000080a037223 */ /* 0x000fe20000008007 */
[----:B------:R-:W-:Y:S02]  /*0670*/  VIADD R8, R9, 0x20 ;  /* 0x0000002009087836 */ /* 0x000fe40000000000 */
[----:B------:R-:W-:Y:S01]  /*0680*/  LOP3.LUT R5, R5, 0x800000, RZ, 0xfc, !PT ;  /* 0x0080000005057812 */ /* 0x000fe200078efcff */
[----:B------:R-:W-:Y:S01]  /*0690*/  IMAD.MOV R7, RZ, RZ, -R9 ;  /* 0x000000ffff077224 */ /* 0x000fe200078e0a09 */
[----:B------:R-:W-:-:S02]  /*06a0*/  FSETP.NEU.FTZ.AND P0, PT, R3, R6, PT ;  /* 0x000000060300720b */ /* 0x000fc40003f1d000 */
[----:B------:R-:W-:Y:S02]  /*06b0*/  SHF.L.U32 R8, R5, R8, RZ ;  /* 0x0000000805087219 */ /* 0x000fe400000006ff */
[----:B------:R-:W-:Y:S02]  /*06c0*/  SEL R6, R7, RZ, P2 ;  /* 0x000000ff07067207 */ /* 0x000fe40001000000 */
[----:B------:R-:W-:Y:S02]  /*06d0*/  ISETP.NE.AND P1, PT, R8, RZ, P1 ;  /* 0x000000ff0800720c */ /* 0x000fe40000f25270 */
[----:B------:R-:W-:Y:S02]  /*06e0*/  SHF.R.U32.HI R6, RZ, R6, R5 ;  /* 0x00000006ff067219 */ /* 0x000fe40000011605 */
[----:B------:R-:W-:Y:S02]  /*06f0*/  PLOP3.LUT P0, PT, P0, P1, PT, 0xf8, 0x8f ;  /* 0x00000000008f781c */ /* 0x000fe40000703f70 */
[----:B------:R-:W-:-:S02]  /*0700*/  SHF.R.U32.HI R8, RZ, 0x1, R6 ;  /* 0x00000001ff087819 */ /* 0x000fc40000011606 */
[----:B------:R-:W-:-:S04]  /*0710*/  SEL R3, RZ, 0x1, !P0 ;  /* 0x00000001ff037807 */ /* 0x000fc80004000000 */
[----:B------:R-:W-:-:S04]  /*0720*/  LOP3.LUT R3, R3, 0x1, R8, 0xf8, !PT ;  /* 0x0000000103037812 */ /* 0x000fc800078ef808 */
[----:B------:R-:W-:-:S05]  /*0730*/  LOP3.LUT R3, R3, R6, RZ, 0xc0, !PT ;  /* 0x0000000603037212 */ /* 0x000fca00078ec0ff */
[----:B------:R-:W-:-:S05]  /*0740*/  IMAD.IADD R3, R8, 0x1, R3 ;  /* 0x0000000108037824 */ /* 0x000fca00078e0203 */
[----:B------:R-:W-:Y:S01]  /*0750*/  LOP3.LUT R0, R3, R0, RZ, 0xfc, !PT ;  /* 0x0000000003007212 */ /* 0x000fe200078efcff */
[----:B------:R-:W-:Y:S06]  /*0760*/  BRA `(.L_x_16) ;  /* 0x0000000000107947 */ /* 0x000fec0003800000 */
.L_x_15:
[----:B------:R-:W-:-:S04]  /*0770*/  LOP3.LUT R0, R0, 0x80000000, RZ, 0xc0, !PT ;  /* 0x8000000000007812 */ /* 0x000fc800078ec0ff */
[----:B------:R-:W-:Y:S01]  /*0780*/  LOP3.LUT R0, R0, 0x7f800000, RZ, 0xfc, !PT ;  /* 0x7f80000000007812 */ /* 0x000fe200078efcff */
[----:B------:R-:W-:Y:S06]  /*0790*/  BRA `(.L_x_16) ;  /* 0x0000000000047947 */ /* 0x000fec0003800000 */
.L_x_14:
[----:B------:R-:W-:-:S07]  /*07a0*/  IMAD R0, R6, 0x800000, R0 ;  /* 0x0080000006007824 */ /* 0x000fce00078e0200 */
.L_x_16:
[----:B------:R-:W-:Y:S05]  /*07b0*/  BSYNC.RECONVERGENT B2 ;  /* 0x0000000000027941 */ /* 0x000fea0003800200 */
.L_x_13:
[----:B------:R-:W-:Y:S05]  /*07c0*/  BRA `(.L_x_17) ;  /* 0x0000000000207947 */ /* 0x000fea0003800000 */
.L_x_12:
[----:B------:R-:W-:-:S04]  /*07d0*/  LOP3.LUT R0, R8, 0x80000000, R7, 0x48, !PT ;  /* 0x8000000008007812 */ /* 0x000fc800078e4807 */
[----:B------:R-:W-:Y:S01]  /*07e0*/  LOP3.LUT R0, R0, 0x7f800000, RZ, 0xfc, !PT ;  /* 0x7f80000000007812 */ /* 0x000fe200078efcff */
[----:B------:R-:W-:Y:S06]  /*07f0*/  BRA `(.L_x_17) ;  /* 0x0000000000147947 */ /* 0x000fec0003800000 */
.L_x_11:
[----:B------:R-:W-:Y:S01]  /*0800*/  LOP3.LUT R0, R8, 0x80000000, R7, 0x48, !PT ;  /* 0x8000000008007812 */ /* 0x000fe200078e4807 */
[----:B------:R-:W-:Y:S06]  /*0810*/  BRA `(.L_x_17) ;  /* 0x00000000000c7947 */ /* 0x000fec0003800000 */
.L_x_10:
[----:B------:R-:W0:Y:S01]  /*0820*/  MUFU.RSQ R0, -QNAN ;  /* 0xffc0000000007908 */ /* 0x000e220000001400 */
[----:B------:R-:W-:Y:S05]  /*0830*/  BRA `(.L_x_17) ;  /* 0x0000000000047947 */ /* 0x000fea0003800000 */
.L_x_9:
[----:B------:R-:W-:-:S07]  /*0840*/  FADD.FTZ R0, R0, R3 ;  /* 0x0000000300007221 */ /* 0x000fce0000010000 */
.L_x_17:
[----:B------:R-:W-:Y:S05]  /*0850*/  BSYNC.RECONVERGENT B1 ;  /* 0x0000000000017941 */ /* 0x000fea0003800200 */
.L_x_7:
[----:B------:R-:W-:-:S04]  /*0860*/  IMAD.MOV.U32 R5, RZ, RZ, 0x0 ;  /* 0x00000000ff057424 */ /* 0x000fc800078e00ff */
[----:B0-----:R-:W-:Y:S05]  /*0870*/  RET.REL.NODEC R4 `(_Z18DivideScalarKernelPfS_fi) ;  /* 0xfffffff404e07950 */ /* 0x001fea0003c3ffff */
.L_x_18:
        /* <DEDUP_REMOVED lines=16> */
.L_x_39:


//--------------------- .text._Z20MultiplyScalarKernelPfS_fi --------------------------
	.section	.text._Z20MultiplyScalarKernelPfS_fi,"ax",@progbits
	.align	128
        .global         _Z20MultiplyScalarKernelPfS_fi
        .type           _Z20MultiplyScalarKernelPfS_fi,@function
        .size           _Z20MultiplyScalarKernelPfS_fi,(.L_x_43 - _Z20MultiplyScalarKernelPfS_fi)
        .other          _Z20MultiplyScalarKernelPfS_fi,@"STO_CUDA_ENTRY STV_DEFAULT"
_Z20MultiplyScalarKernelPfS_fi:
.text._Z20MultiplyScalarKernelPfS_fi:
        /* <DEDUP_REMOVED lines=9> */
[----:B------:R-:W1:Y:S01]  /*0090*/  LDCU.64 UR4, c[0x0][0x358] ;  /* 0x00006b00ff0477ac */ /* 0x000e620008000a00 */
[----:B------:R-:W2:Y:S06]  /*00a0*/  LDCU UR6, c[0x0][0x390] ;  /* 0x00007200ff0677ac */ /* 0x000eac0008000800 */
[----:B------:R-:W3:Y:S01]  /*00b0*/  LDC.64 R4, c[0x0][0x388] ;  /* 0x0000e200ff047b82 */ /* 0x000ee20000000a00 */
[----:B0-----:R-:W-:-:S06]  /*00c0*/  IMAD.WIDE R2, R7, 0x4, R2 ;  /* 0x0000000407027825 */ /* 0x001fcc00078e0202 */
[----:B-1----:R-:W2:Y:S01]  /*00d0*/  LDG.E R2, desc[UR4][R2.64] ;  /* 0x0000000402027981 */ /* 0x002ea2000c1e1900 */
[----:B---3--:R-:W-:-:S04]  /*00e0*/  IMAD.WIDE R4, R7, 0x4, R4 ;  /* 0x0000000407047825 */ /* 0x008fc800078e0204 */
[----:B--2---:R-:W-:-:S05]  /*00f0*/  FMUL R7, R2, UR6 ;  /* 0x0000000602077c20 */ /* 0x004fca0008400000 */
[----:B------:R-:W-:Y:S01]  /*0100*/  STG.E desc[UR4][R4.64], R7 ;  /* 0x0000000704007986 */ /* 0x000fe2000c101904 */
[----:B------:R-:W-:Y:S05]  /*0110*/  EXIT ;  /* 0x000000000000794d */ /* 0x000fea0003800000 */
.L_x_19:
        /* <DEDUP_REMOVED lines=14> */
.L_x_43:


//--------------------- .text._Z20SubtractScalarKernelPfS_fi --------------------------
	.section	.text._Z20SubtractScalarKernelPfS_fi,"ax",@progbits
	.align	128
        .global         _Z20SubtractScalarKernelPfS_fi
        .type           _Z20SubtractScalarKernelPfS_fi,@function
        .size           _Z20SubtractScalarKernelPfS_fi,(.L_x_44 - _Z20SubtractScalarKernelPfS_fi)
        .other          _Z20SubtractScalarKernelPfS_fi,@"STO_CUDA_ENTRY STV_DEFAULT"
_Z20SubtractScalarKernelPfS_fi:
.text._Z20SubtractScalarKernelPfS_fi:
        /* <DEDUP_REMOVED lines=15> */
[----:B--2---:R-:W-:-:S05]  /*00f0*/  FADD R7, R2, -UR6 ;  /* 0x8000000602077e21 */ /* 0x004fca0008000000 */
[----:B------:R-:W-:Y:S01]  /*0100*/  STG.E desc[UR4][R4.64], R7 ;  /* 0x0000000704007986 */ /* 0x000fe2000c101904 */
[----:B------:R-:W-:Y:S05]  /*0110*/  EXIT ;  /* 0x000000000000794d */ /* 0x000fea0003800000 */
.L_x_20:
        /* <DEDUP_REMOVED lines=14> */
.L_x_44:


//--------------------- .text._Z15AddScalarKernelPfS_fi --------------------------
	.section	.text._Z15AddScalarKernelPfS_fi,"ax",@progbits
	.align	128
        .global         _Z15AddScalarKernelPfS_fi
        .type           _Z15AddScalarKernelPfS_fi,@function
        .size           _Z15AddScalarKernelPfS_fi,(.L_x_45 - _Z15AddScalarKernelPfS_fi)
        .other          _Z15AddScalarKernelPfS_fi,@"STO_CUDA_ENTRY STV_DEFAULT"
_Z15AddScalarKernelPfS_fi:
.text._Z15AddScalarKernelPfS_fi:
        /* <DEDUP_REMOVED lines=15> */
[----:B--2---:R-:W-:-:S05]  /*00f0*/  FADD R7, R2, UR6 ;  /* 0x0000000602077e21 */ /* 0x004fca0008000000 */
[----:B------:R-:W-:Y:S01]  /*0100*/  STG.E desc[UR4][R4.64], R7 ;  /* 0x0000000704007986 */ /* 0x000fe2000c101904 */
[----:B------:R-:W-:Y:S05]  /*0110*/  EXIT ;  /* 0x000000000000794d */ /* 0x000fea0003800000 */
.L_x_21:
        /* <DEDUP_REMOVED lines=14> */
.L_x_45:


//--------------------- .text._Z12DivideKernelPfS_S_i --------------------------
	.section	.text._Z12DivideKernelPfS_S_i,"ax",@progbits
	.align	128
        .global         _Z12DivideKernelPfS_S_i
        .type           _Z12DivideKernelPfS_S_i,@function
        .size           _Z12DivideKernelPfS_S_i,(.L_x_40 - _Z12DivideKernelPfS_S_i)
        .other          _Z12DivideKernelPfS_S_i,@"STO_CUDA_ENTRY STV_DEFAULT"
_Z12DivideKernelPfS_S_i:
.text._Z12DivideKernelPfS_S_i:
        /* <DEDUP_REMOVED lines=10> */
[----:B------:R-:W2:Y:S01]  /*00a0*/  LDC.64 R4, c[0x0][0x380] ;  /* 0x0000e000ff047b82 */ /* 0x000ea20000000a00 */
[----:B0-----:R-:W-:-:S05]  /*00b0*/  IMAD.WIDE R6, R2, 0x4, R6 ;  /* 0x0000000402067825 */ /* 0x001fca00078e0206 */
[----:B-1----:R-:W3:Y:S01]  /*00c0*/  LDG.E R3, desc[UR4][R6.64] ;  /* 0x0000000406037981 */ /* 0x002ee2000c1e1900 */
[----:B--2---:R-:W-:-:S05]  /*00d0*/  IMAD.WIDE R4, R2, 0x4, R4 ;  /* 0x0000000402047825 */ /* 0x004fca00078e0204 */
[----:B------:R-:W2:Y:S01]  /*00e0*/  LDG.E R0, desc[UR4][R4.64] ;  /* 0x0000000404007981 */ /* 0x000ea2000c1e1900 */
[----:B------:R-:W-:Y:S01]  /*00f0*/  BSSY.RECONVERGENT B0, `(.L_x_22) ;  /* 0x000000c000007945 */ /* 0x000fe20003800200 */
[----:B---3--:R-:W0:Y:S08]  /*0100*/  MUFU.RCP R8, R3 ;  /* 0x0000000300087308 */ /* 0x008e300000001000 */
[----:B--2---:R-:W1:Y:S01]  /*0110*/  FCHK P0, R0, R3 ;  /* 0x0000000300007302 */ /* 0x004e620000000000 */
[----:B0-----:R-:W-:-:S04]  /*0120*/  FFMA R9, -R3, R8, 1 ;  /* 0x3f80000003097423 */ /* 0x001fc80000000108 */
[----:B------:R-:W-:-:S04]  /*0130*/  FFMA R9, R8, R9, R8 ;  /* 0x0000000908097223 */ /* 0x000fc80000000008 */
[----:B------:R-:W-:-:S04]  /*0140*/  FFMA R8, R0, R9, RZ ;  /* 0x0000000900087223 */ /* 0x000fc800000000ff */
[----:B------:R-:W-:-:S04]  /*0150*/  FFMA R10, -R3, R8, R0 ;  /* 0x00000008030a7223 */ /* 0x000fc80000000100 */
[----:B------:R-:W-:Y:S01]  /*0160*/  FFMA R9, R9, R10, R8 ;  /* 0x0000000a09097223 */ /* 0x000fe20000000008 */
[----:B-1----:R-:W-:Y:S06]  /*0170*/  @!P0 BRA `(.L_x_23) ;  /* 0x00000000000c8947 */ /* 0x002fec0003800000 */
[----:B------:R-:W-:-:S07]  /*0180*/  MOV R4, 0x1a0 ;  /* 0x000001a000047802 */ /* 0x000fce0000000f00 */
[----:B------:R-:W-:Y:S05]  /*0190*/  CALL.REL.NOINC `($__internal_1_$__cuda_sm3x_div_rn_noftz_f32_slowpath) ;  /* 0x0000000000187944 */ /* 0x000fea0003c00000 */
[----:B------:R-:W-:-:S07]  /*01a0*/  IMAD.MOV.U32 R9, RZ, RZ, R0 ;  /* 0x000000ffff097224 */ /* 0x000fce00078e0000 */
.L_x_23:
[----:B------:R-:W-:Y:S05]  /*01b0*/  BSYNC.RECONVERGENT B0 ;  /* 0x0000000000007941 */ /* 0x000fea0003800200 */
.L_x_22:
[----:B------:R-:W0:Y:S02]  /*01c0*/  LDC.64 R4, c[0x0][0x390] ;  /* 0x0000e400ff047b82 */ /* 0x000e240000000a00 */
[----:B0-----:R-:W-:-:S05]  /*01d0*/  IMAD.WIDE R2, R2, 0x4, R4 ;  /* 0x0000000402027825 */ /* 0x001fca00078e0204 */
[----:B------:R-:W-:Y:S01]  /*01e0*/  STG.E desc[UR4][R2.64], R9 ;  /* 0x0000000902007986 */ /* 0x000fe2000c101904 */
[----:B------:R-:W-:Y:S05]  /*01f0*/  EXIT ;  /* 0x000000000000794d */ /* 0x000fea0003800000 */
        .weak           $__internal_1_$__cuda_sm3x_div_rn_noftz_f32_slowpath
        .type           $__internal_1_$__cuda_sm3x_div_rn_noftz_f32_slowpath,@function
        .size           $__internal_1_$__cuda_sm3x_div_rn_noftz_f32_slowpath,(.L_x_40 - $__internal_1_$__cuda_sm3x_div_rn_noftz_f32_slowpath)
$__internal_1_$__cuda_sm3x_div_rn_noftz_f32_slowpath:
[--C-:B------:R-:W-:Y:S01]  /*0200*/  SHF.R.U32.HI R6, RZ, 0x17, R3.reuse ;  /* 0x00000017ff067819 */ /* 0x100fe20000011603 */
[----:B------:R-:W-:Y:S01]  /*0210*/  BSSY.RECONVERGENT B1, `(.L_x_24) ;  /* 0x0000064000017945 */ /* 0x000fe20003800200 */
[--C-:B------:R-:W-:Y:S01]  /*0220*/  SHF.R.U32.HI R5, RZ, 0x17, R0.reuse ;  /* 0x00000017ff057819 */ /* 0x100fe20000011600 */
[----:B------:R-:W-:Y:S01]  /*0230*/  IMAD.MOV.U32 R7, RZ, RZ, R0 ;  /* 0x000000ffff077224 */ /* 0x000fe200078e0000 */
[----:B------:R-:W-:Y:S01]  /*0240*/  LOP3.LUT R6, R6, 0xff, RZ, 0xc0, !PT ;  /* 0x000000ff06067812 */ /* 0x000fe200078ec0ff */
[----:B------:R-:W-:Y:S01]  /*0250*/  IMAD.MOV.U32 R8, RZ, RZ, R3 ;  /* 0x000000ffff087224 */ /* 0x000fe200078e0003 */
[----:B------:R-:W-:-:S03]  /*0260*/  LOP3.LUT R5, R5, 0xff, RZ, 0xc0, !PT ;  /* 0x000000ff05057812 */ /* 0x000fc600078ec0ff */
[----:B------:R-:W-:Y:S02]  /*0270*/  VIADD R11, R6, 0xffffffff ;  /* 0xffffffff060b7836 */ /* 0x000fe40000000000 */
[----:B------:R-:W-:-:S03]  /*0280*/  VIADD R10, R5, 0xffffffff ;  /* 0xffffffff050a7836 */ /* 0x000fc60000000000 */
        /* <DEDUP_REMOVED lines=27> */
.L_x_25:
        /* <DEDUP_REMOVED lines=51> */
.L_x_32:
[----:B------:R-:W-:-:S04]  /*0770*/  LOP3.LUT R0, R0, 0x80000000, RZ, 0xc0, !PT ;  /* 0x8000000000007812 */ /* 0x000fc800078ec0ff */
[----:B------:R-:W-:Y:S01]  /*0780*/  LOP3.LUT R0, R0, 0x7f800000, RZ, 0xfc, !PT ;  /* 0x7f80000000007812 */ /* 0x000fe200078efcff */
[----:B------:R-:W-:Y:S06]  /*0790*/  BRA `(.L_x_33) ;  /* 0x0000000000047947 */ /* 0x000fec0003800000 */
.L_x_31:
[----:B------:R-:W-:-:S07]  /*07a0*/  IMAD R0, R6, 0x800000, R0 ;  /* 0x0080000006007824 */ /* 0x000fce00078e0200 */
.L_x_33:
[----:B------:R-:W-:Y:S05]  /*07b0*/  BSYNC.RECONVERGENT B2 ;  /* 0x0000000000027941 */ /* 0x000fea0003800200 */
.L_x_30:
[----:B------:R-:W-:Y:S05]  /*07c0*/  BRA `(.L_x_34) ;  /* 0x0000000000207947 */ /* 0x000fea0003800000 */
.L_x_29:
[----:B------:R-:W-:-:S04]  /*07d0*/  LOP3.LUT R0, R8, 0x80000000, R7, 0x48, !PT ;  /* 0x8000000008007812 */ /* 0x000fc800078e4807 */
[----:B------:R-:W-:Y:S01]  /*07e0*/  LOP3.LUT R0, R0, 0x7f800000, RZ, 0xfc, !PT ;  /* 0x7f80000000007812 */ /* 0x000fe200078efcff */
[----:B------:R-:W-:Y:S06]  /*07f0*/  BRA `(.L_x_34) ;  /* 0x0000000000147947 */ /* 0x000fec0003800000 */
.L_x_28:
[----:B------:R-:W-:Y:S01]  /*0800*/  LOP3.LUT R0, R8, 0x80000000, R7, 0x48, !PT ;  /* 0x8000000008007812 */ /* 0x000fe200078e4807 */
[----:B------:R-:W-:Y:S06]  /*0810*/  BRA `(.L_x_34) ;  /* 0x00000000000c7947 */ /* 0x000fec0003800000 */
.L_x_27:
[----:B------:R-:W0:Y:S01]  /*0820*/  MUFU.RSQ R0, -QNAN ;  /* 0xffc0000000007908 */ /* 0x000e220000001400 */
[----:B------:R-:W-:Y:S05]  /*0830*/  BRA `(.L_x_34) ;  /* 0x0000000000047947 */ /* 0x000fea0003800000 */
.L_x_26:
[----:B------:R-:W-:-:S07]  /*0840*/  FADD.FTZ R0, R0, R3 ;  /* 0x0000000300007221 */ /* 0x000fce0000010000 */
.L_x_34:
[----:B------:R-:W-:Y:S05]  /*0850*/  BSYNC.RECONVERGENT B1 ;  /* 0x0000000000017941 */ /* 0x000fea0003800200 */
.L_x_24:
[----:B------:R-:W-:-:S04]  /*0860*/  IMAD.MOV.U32 R5, RZ, RZ, 0x0 ;  /* 0x00000000ff057424 */ /* 0x000fc800078e00ff */
[----:B0-----:R-:W-:Y:S05]  /*0870*/  RET.REL.NODEC R4 `(_Z12DivideKernelPfS_S_i) ;  /* 0xfffffff404e07950 */ /* 0x001fea0003c3ffff */
.L_x_35:
        /* <DEDUP_REMOVED lines=16> */
.L_x_40:


//--------------------- .text._Z14MultiplyKernelPfS_S_i --------------------------
	.section	.text._Z14MultiplyKernelPfS_S_i,"ax",@progbits
	.align	128
        .global         _Z14MultiplyKernelPfS_S_i
        .type           _Z14MultiplyKernelPfS_S_i,@function
        .size           _Z14MultiplyKernelPfS_S_i,(.L_x_47 - _Z14MultiplyKernelPfS_S_i)
        .other          _Z14MultiplyKernelPfS_S_i,@"STO_CUDA_ENTRY STV_DEFAULT"
_Z14MultiplyKernelPfS_S_i:
.text._Z14MultiplyKernelPfS_S_i:
        /* <DEDUP_REMOVED lines=10> */
[----:B------:R-:W2:Y:S08]  /*00a0*/  LDC.64 R4, c[0x0][0x388] ;  /* 0x0000e200ff047b82 */ /* 0x000eb00000000a00 */
[----:B------:R-:W3:Y:S01]  /*00b0*/  LDC.64 R6, c[0x0][0x390] ;  /* 0x0000e400ff067b82 */ /* 0x000ee20000000a00 */
[----:B0-----:R-:W-:-:S06]  /*00c0*/  IMAD.WIDE R2, R9, 0x4, R2 ;  /* 0x0000000409027825 */ /* 0x001fcc00078e0202 */
[----:B-1----:R-:W4:Y:S01]  /*00d0*/  LDG.E R2, desc[UR4][R2.64] ;  /* 0x0000000402027981 */ /* 0x002f22000c1e1900 */
[----:B--2---:R-:W-:-:S06]  /*00e0*/  IMAD.WIDE R4, R9, 0x4, R4 ;  /* 0x0000000409047825 */ /* 0x004fcc00078e0204 */
[----:B------:R-:W4:Y:S01]  /*00f0*/  LDG.E R5, desc[UR4][R4.64] ;  /* 0x0000000404057981 */ /* 0x000f22000c1e1900 */
[----:B---3--:R-:W-:-:S04]  /*0100*/  IMAD.WIDE R6, R9, 0x4, R6 ;  /* 0x0000000409067825 */ /* 0x008fc800078e0206 */
[----:B----4-:R-:W-:-:S05]  /*0110*/  FMUL R9, R2, R5 ;  /* 0x0000000502097220 */ /* 0x010fca0000400000 */
[----:B------:R-:W-:Y:S01]  /*0120*/  STG.E desc[UR4][R6.64], R9 ;  /* 0x0000000906007986 */ /* 0x000fe2000c101904 */
[----:B------:R-:W-:Y:S05]  /*0130*/  EXIT ;  /* 0x000000000000794d */ /* 0x000fea0003800000 */
.L_x_36:
        /* <DEDUP_REMOVED lines=12> */
.L_x_47:


//--------------------- .text._Z14SubtractKernelPfS_S_i --------------------------
	.section	.text._Z14SubtractKernelPfS_S_i,"ax",@progbits
	.align	128
        .global         _Z14SubtractKernelPfS_S_i
        .type           _Z14SubtractKernelPfS_S_i,@function
        .size           _Z14SubtractKernelPfS_S_i,(.L_x_48 - _Z14SubtractKernelPfS_S_i)
        .other          _Z14SubtractKernelPfS_S_i,@"STO_CUDA_ENTRY STV_DEFAULT"
_Z14SubtractKernelPfS_S_i:
.text._Z14SubtractKernelPfS_S_i:
        /* <DEDUP_REMOVED lines=17> */
[----:B----4-:R-:W-:-:S05]  /*0110*/  FADD R9, R2, -R5 ;  /* 0x8000000502097221 */ /* 0x010fca0000000000 */
[----:B------:R-:W-:Y:S01]  /*0120*/  STG.E desc[UR4][R6.64], R9 ;  /* 0x0000000906007986 */ /* 0x000fe2000c101904 */
[----:B------:R-:W-:Y:S05]  /*0130*/  EXIT ;  /* 0x000000000000794d */ /* 0x000fea0003800000 */
.L_x_37:
        /* <DEDUP_REMOVED lines=12> */
.L_x_48:


//--------------------- .text._Z9AddKernelPfS_S_i --------------------------
	.section	.text._Z9AddKernelPfS_S_i,"ax",@progbits
	.align	128
        .global         _Z9AddKernelPfS_S_i
        .type           _Z9AddKernelPfS_S_i,@function
        .size           _Z9AddKernelPfS_S_i,(.L_x_49 - _Z9AddKernelPfS_S_i)
        .other          _Z9AddKernelPfS_S_i,@"STO_CUDA_ENTRY STV_DEFAULT"
_Z9AddKernelPfS_S_i:
.text._Z9AddKernelPfS_S_i:
        /* <DEDUP_REMOVED lines=17> */
[----:B----4-:R-:W-:-:S05]  /*0110*/  FADD R9, R2, R5 ;  /* 0x0000000502097221 */ /* 0x010fca0000000000 */
[----:B------:R-:W-:Y:S01]  /*0120*/  STG.E desc[UR4][R6.64], R9 ;  /* 0x0000000906007986 */ /* 0x000fe2000c101904 */
[----:B------:R-:W-:Y:S05]  /*0130*/  EXIT ;  /* 0x000000000000794d */ /* 0x000fea0003800000 */
.L_x_38:
        /* <DEDUP_REMOVED lines=12> */
.L_x_49:


//--------------------- .nv.shared.reserved.0     --------------------------
	.section	.nv.shared.reserved.0,"aw",@nobits
	.weak		__nv_reservedSMEM_offset_0_alias
	.size		__nv_reservedSMEM_offset_0_alias, 0, 64
	.other		__nv_reservedSMEM_offset_0_alias,@"STO_CUDA_RESERVED_SHARED STV_DEFAULT"
__nv_reservedSMEM_offset_0_alias:
	.zero		0
	.zero		64


//--------------------- .nv.constant0._Z12MatMulKernelPfS_S_iii --------------------------
	.section	.nv.constant0._Z12MatMulKernelPfS_S_iii,"a",@progbits
	.sectionflags	@""
	.align	4
.nv.constant0._Z12MatMulKernelPfS_S_iii:
	.zero		932


//--------------------- .nv.constant0._Z18DivideScalarKernelPfS_fi --------------------------
	.section	.nv.constant0._Z18DivideScalarKernelPfS_fi,"a",@progbits
	.sectionflags	@""
	.align	4
.nv.constant0._Z18DivideScalarKernelPfS_fi:
	.zero		920


//--------------------- .nv.constant0._Z20MultiplyScalarKernelPfS_fi --------------------------
	.section	.nv.constant0._Z20MultiplyScalarKernelPfS_fi,"a",@progbits
	.sectionflags	@""
	.align	4
.nv.constant0._Z20MultiplyScalarKernelPfS_fi:
	.zero		920


//--------------------- .nv.constant0._Z20SubtractScalarKernelPfS_fi --------------------------
	.section	.nv.constant0._Z20SubtractScalarKernelPfS_fi,"a",@progbits
	.sectionflags	@""
	.align	4
.nv.constant0._Z20SubtractScalarKernelPfS_fi:
	.zero		920


//--------------------- .nv.constant0._Z15AddScalarKernelPfS_fi --------------------------
	.section	.nv.constant0._Z15AddScalarKernelPfS_fi,"a",@progbits
	.sectionflags	@""
	.align	4
.nv.constant0._Z15AddScalarKernelPfS_fi:
	.zero		920


//--------------------- .nv.constant0._Z12DivideKernelPfS_S_i --------------------------
	.section	.nv.constant0._Z12DivideKernelPfS_S_i,"a",@progbits
	.sectionflags	@""
	.align	4
.nv.constant0._Z12DivideKernelPfS_S_i:
	.zero		924


//--------------------- .nv.constant0._Z14MultiplyKernelPfS_S_i --------------------------
	.section	.nv.constant0._Z14MultiplyKernelPfS_S_i,"a",@progbits
	.sectionflags	@""
	.align	4
.nv.constant0._Z14MultiplyKernelPfS_S_i:
	.zero		924


//--------------------- .nv.constant0._Z14SubtractKernelPfS_S_i --------------------------
	.section	.nv.constant0._Z14SubtractKernelPfS_S_i,"a",@progbits
	.sectionflags	@""
	.align	4
.nv.constant0._Z14SubtractKernelPfS_S_i:
	.zero		924


//--------------------- .nv.constant0._Z9AddKernelPfS_S_i --------------------------
	.section	.nv.constant0._Z9AddKernelPfS_S_i,"a",@progbits
	.sectionflags	@""
	.align	4
.nv.constant0._Z9AddKernelPfS_S_i:
	.zero		924


//--------------------- SYMBOLS --------------------------

	.type		.nv.reservedSmem.offset0,@object
	.size		.nv.reservedSmem.offset0,0x4
